	.target	sm_90a

	.elftype	@"ET_EXEC"


//--------------------- .note.nv.tkinfo           --------------------------
	.section	.note.nv.tkinfo,"",@"SHT_NOTE"
	.sectionflags	@"SHF_NOTE_NV_TKINFO"
	.tkinfo
        /*0018*/ 	.word	0x00000002
        /*0030*/ 	.string	""
        /*0030*/ 	.string	"ptxas"
        /*0030*/ 	.string	"Cuda compilation tools, release 13.0, V13.0.88"
        /*0030*/ 	.string	"Build cuda_13.0.r13.0/compiler.36424714_0"
        /*0030*/ 	.string	"-arch sm_90a -m 64 "



//--------------------- .note.nv.cuinfo           --------------------------
	.section	.note.nv.cuinfo,"",@"SHT_NOTE"
	.sectionflags	@"SHF_NOTE_NV_CUINFO"
        /*0018*/ 	.short	0x0002
        /*001a*/ 	.short	0x005a
        /*001c*/ 	.short	0x0082
	.zero		2


//--------------------- .nv.info                  --------------------------
	.section	.nv.info,"",@"SHT_CUDA_INFO"
	.align	4


	//----- nvinfo : EIATTR_REGCOUNT
	.align		4
        /*0000*/ 	.byte	0x04, 0x2f
        /*0002*/ 	.short	(.L_12 - .L_11)
	.align		4
.L_11:
        /*0004*/ 	.word	index@(_ZN7cutlass13device_kernelIN5flash19enable_sm80_to_sm89INS1_16FlashAttnFwdSm80INS1_25CollectiveMainloopFwdSm80ILi4ELi1ELb0EN4cute5tupleIJNS5_1CILi128EEENS7_ILi48EEENS7_ILi96EEEEEELi96ENS_10bfloat16_tEfNS_4arch4Sm80ELb1ELb0ELb1ELb1ELb1ELb1ELb1ELb1EEENS1_21CollectiveEpilogueFwdINS6_IJS8_SA_S9_EEENS6_IJNS7_ILi1EEESI_SI_EEESC_SE_Li128ELb1ELb1ELb1ELb0EEENS1_36VarlenDynamicPersistentTileSchedulerILi128ELi48ELi128ELi128ELb1ELb1ELb0ELb1ELb1ELb1EEEEEEEEEvNT_6ParamsE)
        /*0008*/ 	.word	0x00000004


	//----- nvinfo : EIATTR_FRAME_SIZE
	.align		4
.L_12:
        /*000c*/ 	.byte	0x04, 0x11
        /*000e*/ 	.short	(.L_14 - .L_13)
	.align		4
.L_13:
        /*0010*/ 	.word	index@(_ZN7cutlass13device_kernelIN5flash19enable_sm80_to_sm89INS1_16FlashAttnFwdSm80INS1_25CollectiveMainloopFwdSm80ILi4ELi1ELb0EN4cute5tupleIJNS5_1CILi128EEENS7_ILi48EEENS7_ILi96EEEEEELi96ENS_10bfloat16_tEfNS_4arch4Sm80ELb1ELb0ELb1ELb1ELb1ELb1ELb1ELb1EEENS1_21CollectiveEpilogueFwdINS6_IJS8_SA_S9_EEENS6_IJNS7_ILi1EEESI_SI_EEESC_SE_Li128ELb1ELb1ELb1ELb0EEENS1_36VarlenDynamicPersistentTileSchedulerILi128ELi48ELi128ELi128ELb1ELb1ELb0ELb1ELb1ELb1EEEEEEEEEvNT_6ParamsE)
        /*0014*/ 	.word	0x00000000


	//----- nvinfo : EIATTR_REGCOUNT
	.align		4
.L_14:
        /*0018*/ 	.byte	0x04, 0x2f
        /*001a*/ 	.short	(.L_16 - .L_15)
	.align		4
.L_15:
        /*001c*/ 	.word	index@(_ZN7cutlass13device_kernelIN5flash19enable_sm80_to_sm89INS1_16FlashAttnFwdSm80INS1_25CollectiveMainloopFwdSm80ILi4ELi1ELb0EN4cute5tupleIJNS5_1CILi128EEENS7_ILi48EEENS7_ILi96EEEEEELi96ENS_10bfloat16_tEfNS_4arch4Sm80ELb1ELb0ELb1ELb1ELb1ELb0ELb1ELb1EEENS1_21CollectiveEpilogueFwdINS6_IJS8_SA_S9_EEENS6_IJNS7_ILi1EEESI_SI_EEESC_SE_Li128ELb1ELb1ELb1ELb0EEENS1_36VarlenDynamicPersistentTileSchedulerILi128ELi48ELi128ELi128ELb1ELb1ELb0ELb1ELb1ELb1EEEEEEEEEvNT_6ParamsE)
        /*0020*/ 	.word	0x00000004


	//----- nvinfo : EIATTR_FRAME_SIZE
	.align		4
.L_16:
        /*0024*/ 	.byte	0x04, 0x11
        /*0026*/ 	.short	(.L_18 - .L_17)
	.align		4
.L_17:
        /*0028*/ 	.word	index@(_ZN7cutlass13device_kernelIN5flash19enable_sm80_to_sm89INS1_16FlashAttnFwdSm80INS1_25CollectiveMainloopFwdSm80ILi4ELi1ELb0EN4cute5tupleIJNS5_1CILi128EEENS7_ILi48EEENS7_ILi96EEEEEELi96ENS_10bfloat16_tEfNS_4arch4Sm80ELb1ELb0ELb1ELb1ELb1ELb0ELb1ELb1EEENS1_21CollectiveEpilogueFwdINS6_IJS8_SA_S9_EEENS6_IJNS7_ILi1EEESI_SI_EEESC_SE_Li128ELb1ELb1ELb1ELb0EEENS1_36VarlenDynamicPersistentTileSchedulerILi128ELi48ELi128ELi128ELb1ELb1ELb0ELb1ELb1ELb1EEEEEEEEEvNT_6ParamsE)
        /*002c*/ 	.word	0x00000000


	//----- nvinfo : EIATTR_REGCOUNT
	.align		4
.L_18:
        /*0030*/ 	.byte	0x04, 0x2f
        /*0032*/ 	.short	(.L_20 - .L_19)
	.align		4
.L_19:
        /*0034*/ 	.word	index@(_ZN7cutlass13device_kernelIN5flash19enable_sm80_to_sm89INS1_16FlashAttnFwdSm80INS1_25CollectiveMainloopFwdSm80ILi4ELi1ELb0EN4cute5tupleIJNS5_1CILi128EEENS7_ILi64EEENS7_ILi96EEEEEELi96ENS_10bfloat16_tEfNS_4arch4Sm80ELb1ELb0ELb1ELb0ELb1ELb0ELb1ELb1EEENS1_21CollectiveEpilogueFwdINS6_IJS8_SA_S9_EEENS6_IJNS7_ILi1EEESI_SI_EEESC_SE_Li128ELb0ELb1ELb1ELb0EEENS1_30DynamicPersistentTileSchedulerILi128ELi128ELb1ELb1ELb0EEEEEEEEEvNT_6ParamsE)
        /*0038*/ 	.word	0x00000004


	//----- nvinfo : EIATTR_FRAME_SIZE
	.align		4
.L_20:
        /*003c*/ 	.byte	0x04, 0x11
        /*003e*/ 	.short	(.L_22 - .L_21)
	.align		4
.L_21:
        /*0040*/ 	.word	index@(_ZN7cutlass13device_kernelIN5flash19enable_sm80_to_sm89INS1_16FlashAttnFwdSm80INS1_25CollectiveMainloopFwdSm80ILi4ELi1ELb0EN4cute5tupleIJNS5_1CILi128EEENS7_ILi64EEENS7_ILi96EEEEEELi96ENS_10bfloat16_tEfNS_4arch4Sm80ELb1ELb0ELb1ELb0ELb1ELb0ELb1ELb1EEENS1_21CollectiveEpilogueFwdINS6_IJS8_SA_S9_EEENS6_IJNS7_ILi1EEESI_SI_EEESC_SE_Li128ELb0ELb1ELb1ELb0EEENS1_30DynamicPersistentTileSchedulerILi128ELi128ELb1ELb1ELb0EEEEEEEEEvNT_6ParamsE)
        /*0044*/ 	.word	0x00000000


	//----- nvinfo : EIATTR_REGCOUNT
	.align		4
.L_22:
        /*0048*/ 	.byte	0x04, 0x2f
        /*004a*/ 	.short	(.L_24 - .L_23)
	.align		4
.L_23:
        /*004c*/ 	.word	index@(_ZN7cutlass13device_kernelIN5flash19enable_sm80_to_sm89INS1_16FlashAttnFwdSm80INS1_25CollectiveMainloopFwdSm80ILi4ELi1ELb0EN4cute5tupleIJNS5_1CILi128EEENS7_ILi48EEENS7_ILi96EEEEEELi96ENS_10bfloat16_tEfNS_4arch4Sm80ELb0ELb1ELb1ELb1ELb1ELb1ELb1ELb1EEENS1_21CollectiveEpilogueFwdINS6_IJS8_SA_S9_EEENS6_IJNS7_ILi1EEESI_SI_EEESC_SE_Li128ELb1ELb1ELb1ELb0EEENS1_36VarlenDynamicPersistentTileSchedulerILi128ELi48ELi128ELi128ELb1ELb1ELb0ELb1ELb0ELb1EEEEEEEEEvNT_6ParamsE)
        /*0050*/ 	.word	0x00000004


	//----- nvinfo : EIATTR_FRAME_SIZE
	.align		4
.L_24:
        /*0054*/ 	.byte	0x04, 0x11
        /*0056*/ 	.short	(.L_26 - .L_25)
	.align		4
.L_25:
        /*0058*/ 	.word	index@(_ZN7cutlass13device_kernelIN5flash19enable_sm80_to_sm89INS1_16FlashAttnFwdSm80INS1_25CollectiveMainloopFwdSm80ILi4ELi1ELb0EN4cute5tupleIJNS5_1CILi128EEENS7_ILi48EEENS7_ILi96EEEEEELi96ENS_10bfloat16_tEfNS_4arch4Sm80ELb0ELb1ELb1ELb1ELb1ELb1ELb1ELb1EEENS1_21CollectiveEpilogueFwdINS6_IJS8_SA_S9_EEENS6_IJNS7_ILi1EEESI_SI_EEESC_SE_Li128ELb1ELb1ELb1ELb0EEENS1_36VarlenDynamicPersistentTileSchedulerILi128ELi48ELi128ELi128ELb1ELb1ELb0ELb1ELb0ELb1EEEEEEEEEvNT_6ParamsE)
        /*005c*/ 	.word	0x00000000


	//----- nvinfo : EIATTR_REGCOUNT
	.align		4
.L_26:
        /*0060*/ 	.byte	0x04, 0x2f
        /*0062*/ 	.short	(.L_28 - .L_27)
	.align		4
.L_27:
        /*0064*/ 	.word	index@(_ZN7cutlass13device_kernelIN5flash19enable_sm80_to_sm89INS1_16FlashAttnFwdSm80INS1_25CollectiveMainloopFwdSm80ILi4ELi1ELb0EN4cute5tupleIJNS5_1CILi128EEENS7_ILi48EEENS7_ILi96EEEEEELi96ENS_10bfloat16_tEfNS_4arch4Sm80ELb0ELb1ELb1ELb1ELb1ELb0ELb1ELb1EEENS1_21CollectiveEpilogueFwdINS6_IJS8_SA_S9_EEENS6_IJNS7_ILi1EEESI_SI_EEESC_SE_Li128ELb1ELb1ELb1ELb0EEENS1_36VarlenDynamicPersistentTileSchedulerILi128ELi48ELi128ELi128ELb1ELb1ELb0ELb1ELb0ELb1EEEEEEEEEvNT_6ParamsE)
        /*0068*/ 	.word	0x00000004


	//----- nvinfo : EIATTR_FRAME_SIZE
	.align		4
.L_28:
        /*006c*/ 	.byte	0x04, 0x11
        /*006e*/ 	.short	(.L_30 - .L_29)
	.align		4
.L_29:
        /*0070*/ 	.word	index@(_ZN7cutlass13device_kernelIN5flash19enable_sm80_to_sm89INS1_16FlashAttnFwdSm80INS1_25CollectiveMainloopFwdSm80ILi4ELi1ELb0EN4cute5tupleIJNS5_1CILi128EEENS7_ILi48EEENS7_ILi96EEEEEELi96ENS_10bfloat16_tEfNS_4arch4Sm80ELb0ELb1ELb1ELb1ELb1ELb0ELb1ELb1EEENS1_21CollectiveEpilogueFwdINS6_IJS8_SA_S9_EEENS6_IJNS7_ILi1EEESI_SI_EEESC_SE_Li128ELb1ELb1ELb1ELb0EEENS1_36VarlenDynamicPersistentTileSchedulerILi128ELi48ELi128ELi128ELb1ELb1ELb0ELb1ELb0ELb1EEEEEEEEEvNT_6ParamsE)
        /*0074*/ 	.word	0x00000000


	//----- nvinfo : EIATTR_REGCOUNT
	.align		4
.L_30:
        /*0078*/ 	.byte	0x04, 0x2f
        /*007a*/ 	.short	(.L_32 - .L_31)
	.align		4
.L_31:
        /*007c*/ 	.word	index@(_ZN7cutlass13device_kernelIN5flash19enable_sm80_to_sm89INS1_16FlashAttnFwdSm80INS1_25CollectiveMainloopFwdSm80ILi4ELi1ELb0EN4cute5tupleIJNS5_1CILi128EEENS7_ILi48EEENS7_ILi96EEEEEELi96ENS_10bfloat16_tEfNS_4arch4Sm80ELb0ELb1ELb1ELb0ELb1ELb0ELb1ELb1EEENS1_21CollectiveEpilogueFwdINS6_IJS8_SA_S9_EEENS6_IJNS7_ILi1EEESI_SI_EEESC_SE_Li128ELb0ELb1ELb1ELb0EEENS1_19SingleTileSchedulerILb0ELb1ELb1ELi128EEEEEEEEEvNT_6ParamsE)
        /*0080*/ 	.word	0x00000004


	//----- nvinfo : EIATTR_FRAME_SIZE
	.align		4
.L_32:
        /*0084*/ 	.byte	0x04, 0x11
        /*0086*/ 	.short	(.L_34 - .L_33)
	.align		4
.L_33:
        /*0088*/ 	.word	index@(_ZN7cutlass13device_kernelIN5flash19enable_sm80_to_sm89INS1_16FlashAttnFwdSm80INS1_25CollectiveMainloopFwdSm80ILi4ELi1ELb0EN4cute5tupleIJNS5_1CILi128EEENS7_ILi48EEENS7_ILi96EEEEEELi96ENS_10bfloat16_tEfNS_4arch4Sm80ELb0ELb1ELb1ELb0ELb1ELb0ELb1ELb1EEENS1_21CollectiveEpilogueFwdINS6_IJS8_SA_S9_EEENS6_IJNS7_ILi1EEESI_SI_EEESC_SE_Li128ELb0ELb1ELb1ELb0EEENS1_19SingleTileSchedulerILb0ELb1ELb1ELi128EEEEEEEEEvNT_6ParamsE)
        /*008c*/ 	.word	0x00000000


	//----- nvinfo : EIATTR_REGCOUNT
	.align		4
.L_34:
        /*0090*/ 	.byte	0x04, 0x2f
        /*0092*/ 	.short	(.L_36 - .L_35)
	.align		4
.L_35:
        /*0094*/ 	.word	index@(_ZN7cutlass13device_kernelIN5flash19enable_sm80_to_sm89INS1_16FlashAttnFwdSm80INS1_25CollectiveMainloopFwdSm80ILi4ELi1ELb0EN4cute5tupleIJNS5_1CILi128EEENS7_ILi48EEENS7_ILi96EEEEEELi96ENS_10bfloat16_tEfNS_4arch4Sm80ELb0ELb0ELb1ELb1ELb1ELb1ELb1ELb1EEENS1_21CollectiveEpilogueFwdINS6_IJS8_SA_S9_EEENS6_IJNS7_ILi1EEESI_SI_EEESC_SE_Li128ELb1ELb1ELb1ELb0EEENS1_36VarlenDynamicPersistentTileSchedulerILi128ELi48ELi128ELi128ELb1ELb1ELb0ELb0ELb1ELb1EEEEEEEEEvNT_6ParamsE)
        /*0098*/ 	.word	0x00000004


	//----- nvinfo : EIATTR_FRAME_SIZE
	.align		4
.L_36:
        /*009c*/ 	.byte	0x04, 0x11
        /*009e*/ 	.short	(.L_38 - .L_37)
	.align		4
.L_37:
        /*00a0*/ 	.word	index@(_ZN7cutlass13device_kernelIN5flash19enable_sm80_to_sm89INS1_16FlashAttnFwdSm80INS1_25CollectiveMainloopFwdSm80ILi4ELi1ELb0EN4cute5tupleIJNS5_1CILi128EEENS7_ILi48EEENS7_ILi96EEEEEELi96ENS_10bfloat16_tEfNS_4arch4Sm80ELb0ELb0ELb1ELb1ELb1ELb1ELb1ELb1EEENS1_21CollectiveEpilogueFwdINS6_IJS8_SA_S9_EEENS6_IJNS7_ILi1EEESI_SI_EEESC_SE_Li128ELb1ELb1ELb1ELb0EEENS1_36VarlenDynamicPersistentTileSchedulerILi128ELi48ELi128ELi128ELb1ELb1ELb0ELb0ELb1ELb1EEEEEEEEEvNT_6ParamsE)
        /*00a4*/ 	.word	0x00000000


	//----- nvinfo : EIATTR_REGCOUNT
	.align		4
.L_38:
        /*00a8*/ 	.byte	0x04, 0x2f
        /*00aa*/ 	.short	(.L_40 - .L_39)
	.align		4
.L_39:
        /*00ac*/ 	.word	index@(_ZN7cutlass13device_kernelIN5flash19enable_sm80_to_sm89INS1_16FlashAttnFwdSm80INS1_25CollectiveMainloopFwdSm80ILi4ELi1ELb0EN4cute5tupleIJNS5_1CILi128EEENS7_ILi48EEENS7_ILi96EEEEEELi96ENS_10bfloat16_tEfNS_4arch4Sm80ELb0ELb0ELb1ELb1ELb1ELb0ELb1ELb1EEENS1_21CollectiveEpilogueFwdINS6_IJS8_SA_S9_EEENS6_IJNS7_ILi1EEESI_SI_EEESC_SE_Li128ELb1ELb1ELb1ELb0EEENS1_36VarlenDynamicPersistentTileSchedulerILi128ELi48ELi128ELi128ELb1ELb1ELb0ELb0ELb1ELb1EEEEEEEEEvNT_6ParamsE)
        /*00b0*/ 	.word	0x00000004


	//----- nvinfo : EIATTR_FRAME_SIZE
	.align		4
.L_40:
        /*00b4*/ 	.byte	0x04, 0x11
        /*00b6*/ 	.short	(.L_42 - .L_41)
	.align		4
.L_41:
        /*00b8*/ 	.word	index@(_ZN7cutlass13device_kernelIN5flash19enable_sm80_to_sm89INS1_16FlashAttnFwdSm80INS1_25CollectiveMainloopFwdSm80ILi4ELi1ELb0EN4cute5tupleIJNS5_1CILi128EEENS7_ILi48EEENS7_ILi96EEEEEELi96ENS_10bfloat16_tEfNS_4arch4Sm80ELb0ELb0ELb1ELb1ELb1ELb0ELb1ELb1EEENS1_21CollectiveEpilogueFwdINS6_IJS8_SA_S9_EEENS6_IJNS7_ILi1EEESI_SI_EEESC_SE_Li128ELb1ELb1ELb1ELb0EEENS1_36VarlenDynamicPersistentTileSchedulerILi128ELi48ELi128ELi128ELb1ELb1ELb0ELb0ELb1ELb1EEEEEEEEEvNT_6ParamsE)
        /*00bc*/ 	.word	0x00000000


	//----- nvinfo : EIATTR_REGCOUNT
	.align		4
.L_42:
        /*00c0*/ 	.byte	0x04, 0x2f
        /*00c2*/ 	.short	(.L_44 - .L_43)
	.align		4
.L_43:
        /*00c4*/ 	.word	index@(_ZN7cutlass13device_kernelIN5flash19enable_sm80_to_sm89INS1_16FlashAttnFwdSm80INS1_25CollectiveMainloopFwdSm80ILi4ELi1ELb0EN4cute5tupleIJNS5_1CILi128EEENS7_ILi64EEENS7_ILi96EEEEEELi96ENS_10bfloat16_tEfNS_4arch4Sm80ELb0ELb0ELb1ELb0ELb1ELb0ELb1ELb1EEENS1_21CollectiveEpilogueFwdINS6_IJS8_SA_S9_EEENS6_IJNS7_ILi1EEESI_SI_EEESC_SE_Li128ELb0ELb1ELb1ELb0EEENS1_19SingleTileSchedulerILb0ELb1ELb1ELi128EEEEEEEEEvNT_6ParamsE)
        /*00c8*/ 	.word	0x00000004


	//----- nvinfo : EIATTR_FRAME_SIZE
	.align		4
.L_44:
        /*00cc*/ 	.byte	0x04, 0x11
        /*00ce*/ 	.short	(.L_46 - .L_45)
	.align		4
.L_45:
        /*00d0*/ 	.word	index@(_ZN7cutlass13device_kernelIN5flash19enable_sm80_to_sm89INS1_16FlashAttnFwdSm80INS1_25CollectiveMainloopFwdSm80ILi4ELi1ELb0EN4cute5tupleIJNS5_1CILi128EEENS7_ILi64EEENS7_ILi96EEEEEELi96ENS_10bfloat16_tEfNS_4arch4Sm80ELb0ELb0ELb1ELb0ELb1ELb0ELb1ELb1EEENS1_21CollectiveEpilogueFwdINS6_IJS8_SA_S9_EEENS6_IJNS7_ILi1EEESI_SI_EEESC_SE_Li128ELb0ELb1ELb1ELb0EEENS1_19SingleTileSchedulerILb0ELb1ELb1ELi128EEEEEEEEEvNT_6ParamsE)
        /*00d4*/ 	.word	0x00000000


	//----- nvinfo : EIATTR_MIN_STACK_SIZE
	.align		4
.L_46:
        /*00d8*/ 	.byte	0x04, 0x12
        /*00da*/ 	.short	(.L_48 - .L_47)
	.align		4
.L_47:
        /*00dc*/ 	.word	index@(_ZN7cutlass13device_kernelIN5flash19enable_sm80_to_sm89INS1_16FlashAttnFwdSm80INS1_25CollectiveMainloopFwdSm80ILi4ELi1ELb0EN4cute5tupleIJNS5_1CILi128EEENS7_ILi64EEENS7_ILi96EEEEEELi96ENS_10bfloat16_tEfNS_4arch4Sm80ELb0ELb0ELb1ELb0ELb1ELb0ELb1ELb1EEENS1_21CollectiveEpilogueFwdINS6_IJS8_SA_S9_EEENS6_IJNS7_ILi1EEESI_SI_EEESC_SE_Li128ELb0ELb1ELb1ELb0EEENS1_19SingleTileSchedulerILb0ELb1ELb1ELi128EEEEEEEEEvNT_6ParamsE)
        /*00e0*/ 	.word	0x00000000


	//----- nvinfo : EIATTR_MIN_STACK_SIZE
	.align		4
.L_48:
        /*00e4*/ 	.byte	0x04, 0x12
        /*00e6*/ 	.short	(.L_50 - .L_49)
	.align		4
.L_49:
        /*00e8*/ 	.word	index@(_ZN7cutlass13device_kernelIN5flash19enable_sm80_to_sm89INS1_16FlashAttnFwdSm80INS1_25CollectiveMainloopFwdSm80ILi4ELi1ELb0EN4cute5tupleIJNS5_1CILi128EEENS7_ILi48EEENS7_ILi96EEEEEELi96ENS_10bfloat16_tEfNS_4arch4Sm80ELb0ELb0ELb1ELb1ELb1ELb0ELb1ELb1EEENS1_21CollectiveEpilogueFwdINS6_IJS8_SA_S9_EEENS6_IJNS7_ILi1EEESI_SI_EEESC_SE_Li128ELb1ELb1ELb1ELb0EEENS1_36VarlenDynamicPersistentTileSchedulerILi128ELi48ELi128ELi128ELb1ELb1ELb0ELb0ELb1ELb1EEEEEEEEEvNT_6ParamsE)
        /*00ec*/ 	.word	0x00000000


	//----- nvinfo : EIATTR_MIN_STACK_SIZE
	.align		4
.L_50:
        /*00f0*/ 	.byte	0x04, 0x12
        /*00f2*/ 	.short	(.L_52 - .L_51)
	.align		4
.L_51:
        /*00f4*/ 	.word	index@(_ZN7cutlass13device_kernelIN5flash19enable_sm80_to_sm89INS1_16FlashAttnFwdSm80INS1_25CollectiveMainloopFwdSm80ILi4ELi1ELb0EN4cute5tupleIJNS5_1CILi128EEENS7_ILi48EEENS7_ILi96EEEEEELi96ENS_10bfloat16_tEfNS_4arch4Sm80ELb0ELb0ELb1ELb1ELb1ELb1ELb1ELb1EEENS1_21CollectiveEpilogueFwdINS6_IJS8_SA_S9_EEENS6_IJNS7_ILi1EEESI_SI_EEESC_SE_Li128ELb1ELb1ELb1ELb0EEENS1_36VarlenDynamicPersistentTileSchedulerILi128ELi48ELi128ELi128ELb1ELb1ELb0ELb0ELb1ELb1EEEEEEEEEvNT_6ParamsE)
        /*00f8*/ 	.word	0x00000000


	//----- nvinfo : EIATTR_MIN_STACK_SIZE
	.align		4
.L_52:
        /*00fc*/ 	.byte	0x04, 0x12
        /*00fe*/ 	.short	(.L_54 - .L_53)
	.align		4
.L_53:
        /*0100*/ 	.word	index@(_ZN7cutlass13device_kernelIN5flash19enable_sm80_to_sm89INS1_16FlashAttnFwdSm80INS1_25CollectiveMainloopFwdSm80ILi4ELi1ELb0EN4cute5tupleIJNS5_1CILi128EEENS7_ILi48EEENS7_ILi96EEEEEELi96ENS_10bfloat16_tEfNS_4arch4Sm80ELb0ELb1ELb1ELb0ELb1ELb0ELb1ELb1EEENS1_21CollectiveEpilogueFwdINS6_IJS8_SA_S9_EEENS6_IJNS7_ILi1EEESI_SI_EEESC_SE_Li128ELb0ELb1ELb1ELb0EEENS1_19SingleTileSchedulerILb0ELb1ELb1ELi128EEEEEEEEEvNT_6ParamsE)
        /*0104*/ 	.word	0x00000000


	//----- nvinfo : EIATTR_MIN_STACK_SIZE
	.align		4
.L_54:
        /*0108*/ 	.byte	0x04, 0x12
        /*010a*/ 	.short	(.L_56 - .L_55)
	.align		4
.L_55:
        /*010c*/ 	.word	index@(_ZN7cutlass13device_kernelIN5flash19enable_sm80_to_sm89INS1_16FlashAttnFwdSm80INS1_25CollectiveMainloopFwdSm80ILi4ELi1ELb0EN4cute5tupleIJNS5_1CILi128EEENS7_ILi48EEENS7_ILi96EEEEEELi96ENS_10bfloat16_tEfNS_4arch4Sm80ELb0ELb1ELb1ELb1ELb1ELb0ELb1ELb1EEENS1_21CollectiveEpilogueFwdINS6_IJS8_SA_S9_EEENS6_IJNS7_ILi1EEESI_SI_EEESC_SE_Li128ELb1ELb1ELb1ELb0EEENS1_36VarlenDynamicPersistentTileSchedulerILi128ELi48ELi128ELi128ELb1ELb1ELb0ELb1ELb0ELb1EEEEEEEEEvNT_6ParamsE)
        /*0110*/ 	.word	0x00000000


	//----- nvinfo : EIATTR_MIN_STACK_SIZE
	.align		4
.L_56:
        /*0114*/ 	.byte	0x04, 0x12
        /*0116*/ 	.short	(.L_58 - .L_57)
	.align		4
.L_57:
        /*0118*/ 	.word	index@(_ZN7cutlass13device_kernelIN5flash19enable_sm80_to_sm89INS1_16FlashAttnFwdSm80INS1_25CollectiveMainloopFwdSm80ILi4ELi1ELb0EN4cute5tupleIJNS5_1CILi128EEENS7_ILi48EEENS7_ILi96EEEEEELi96ENS_10bfloat16_tEfNS_4arch4Sm80ELb0ELb1ELb1ELb1ELb1ELb1ELb1ELb1EEENS1_21CollectiveEpilogueFwdINS6_IJS8_SA_S9_EEENS6_IJNS7_ILi1EEESI_SI_EEESC_SE_Li128ELb1ELb1ELb1ELb0EEENS1_36VarlenDynamicPersistentTileSchedulerILi128ELi48ELi128ELi128ELb1ELb1ELb0ELb1ELb0ELb1EEEEEEEEEvNT_6ParamsE)
        /*011c*/ 	.word	0x00000000


	//----- nvinfo : EIATTR_MIN_STACK_SIZE
	.align		4
.L_58:
        /*0120*/ 	.byte	0x04, 0x12
        /*0122*/ 	.short	(.L_60 - .L_59)
	.align		4
.L_59:
        /*0124*/ 	.word	index@(_ZN7cutlass13device_kernelIN5flash19enable_sm80_to_sm89INS1_16FlashAttnFwdSm80INS1_25CollectiveMainloopFwdSm80ILi4ELi1ELb0EN4cute5tupleIJNS5_1CILi128EEENS7_ILi64EEENS7_ILi96EEEEEELi96ENS_10bfloat16_tEfNS_4arch4Sm80ELb1ELb0ELb1ELb0ELb1ELb0ELb1ELb1EEENS1_21CollectiveEpilogueFwdINS6_IJS8_SA_S9_EEENS6_IJNS7_ILi1EEESI_SI_EEESC_SE_Li128ELb0ELb1ELb1ELb0EEENS1_30DynamicPersistentTileSchedulerILi128ELi128ELb1ELb1ELb0EEEEEEEEEvNT_6ParamsE)
        /*0128*/ 	.word	0x00000000


	//----- nvinfo : EIATTR_MIN_STACK_SIZE
	.align		4
.L_60:
        /*012c*/ 	.byte	0x04, 0x12
        /*012e*/ 	.short	(.L_62 - .L_61)
	.align		4
.L_61:
        /*0130*/ 	.word	index@(_ZN7cutlass13device_kernelIN5flash19enable_sm80_to_sm89INS1_16FlashAttnFwdSm80INS1_25CollectiveMainloopFwdSm80ILi4ELi1ELb0EN4cute5tupleIJNS5_1CILi128EEENS7_ILi48EEENS7_ILi96EEEEEELi96ENS_10bfloat16_tEfNS_4arch4Sm80ELb1ELb0ELb1ELb1ELb1ELb0ELb1ELb1EEENS1_21CollectiveEpilogueFwdINS6_IJS8_SA_S9_EEENS6_IJNS7_ILi1EEESI_SI_EEESC_SE_Li128ELb1ELb1ELb1ELb0EEENS1_36VarlenDynamicPersistentTileSchedulerILi128ELi48ELi128ELi128ELb1ELb1ELb0ELb1ELb1ELb1EEEEEEEEEvNT_6ParamsE)
        /*0134*/ 	.word	0x00000000


	//----- nvinfo : EIATTR_MIN_STACK_SIZE
	.align		4
.L_62:
        /*0138*/ 	.byte	0x04, 0x12
        /*013a*/ 	.short	(.L_64 - .L_63)
	.align		4
.L_63:
        /*013c*/ 	.word	index@(_ZN7cutlass13device_kernelIN5flash19enable_sm80_to_sm89INS1_16FlashAttnFwdSm80INS1_25CollectiveMainloopFwdSm80ILi4ELi1ELb0EN4cute5tupleIJNS5_1CILi128EEENS7_ILi48EEENS7_ILi96EEEEEELi96ENS_10bfloat16_tEfNS_4arch4Sm80ELb1ELb0ELb1ELb1ELb1ELb1ELb1ELb1EEENS1_21CollectiveEpilogueFwdINS6_IJS8_SA_S9_EEENS6_IJNS7_ILi1EEESI_SI_EEESC_SE_Li128ELb1ELb1ELb1ELb0EEENS1_36VarlenDynamicPersistentTileSchedulerILi128ELi48ELi128ELi128ELb1ELb1ELb0ELb1ELb1ELb1EEEEEEEEEvNT_6ParamsE)
        /*0140*/ 	.word	0x00000000
.L_64:


//--------------------- .nv.compat                --------------------------
	.section	.nv.compat,"",@"SHT_CUDA_COMPAT_INFO"
	.align	4
        /*0000*/ 	.byte	0x02, 0x09, 0x01, 0x00, 0x02, 0x02, 0x01, 0x00, 0x02, 0x05, 0x05, 0x00, 0x03, 0x07, 0x01, 0x01
        /*0010*/ 	.byte	0x02, 0x03, 0x00, 0x00, 0x02, 0x06, 0x01, 0x00, 0x04, 0x0b, 0x08, 0x00, 0x00, 0x00, 0x00, 0x00
        /*0020*/ 	.byte	0x00, 0x00, 0x00, 0x00


//--------------------- .nv.info._ZN7cutlass13device_kernelIN5flash19enable_sm80_to_sm89INS1_16FlashAttnFwdSm80INS1_25CollectiveMainloopFwdSm80ILi4ELi1ELb0EN4cute5tupleIJNS5_1CILi128EEENS7_ILi64EEENS7_ILi96EEEEEELi96ENS_10bfloat16_tEfNS_4arch4Sm80ELb0ELb0ELb1ELb0ELb1ELb0ELb1ELb1EEENS1_21CollectiveEpilogueFwdINS6_IJS8_SA_S9_EEENS6_IJNS7_ILi1EEESI_SI_EEESC_SE_Li128ELb0ELb1ELb1ELb0EEENS1_19SingleTileSchedulerILb0ELb1ELb1ELi128EEEEEEEEEvNT_6ParamsE --------------------------
	.section	.nv.info._ZN7cutlass13device_kernelIN5flash19enable_sm80_to_sm89INS1_16FlashAttnFwdSm80INS1_25CollectiveMainloopFwdSm80ILi4ELi1ELb0EN4cute5tupleIJNS5_1CILi128EEENS7_ILi64EEENS7_ILi96EEEEEELi96ENS_10bfloat16_tEfNS_4arch4Sm80ELb0ELb0ELb1ELb0ELb1ELb0ELb1ELb1EEENS1_21CollectiveEpilogueFwdINS6_IJS8_SA_S9_EEENS6_IJNS7_ILi1EEESI_SI_EEESC_SE_Li128ELb0ELb1ELb1ELb0EEENS1_19SingleTileSchedulerILb0ELb1ELb1ELi128EEEEEEEEEvNT_6ParamsE,"",@"SHT_CUDA_INFO"
	.sectionflags	@""
	.align	4


	//----- nvinfo : EIATTR_CUDA_API_VERSION
	.align		4
        /*0000*/ 	.byte	0x04, 0x37
        /*0002*/ 	.short	(.L_66 - .L_65)
.L_65:
        /*0004*/ 	.word	0x00000082


	//----- nvinfo : EIATTR_KPARAM_INFO
	.align		4
.L_66:
        /*0008*/ 	.byte	0x04, 0x17
        /*000a*/ 	.short	(.L_68 - .L_67)
.L_67:
        /*000c*/ 	.word	0x00000000
        /*0010*/ 	.short	0x0000
        /*0012*/ 	.short	0x0000
        /*0014*/ 	.byte	0x00, 0xf0, 0x61, 0x10


	//----- nvinfo : EIATTR_SPARSE_MMA_MASK
	.align		4
.L_68:
        /*0018*/ 	.byte	0x03, 0x50
        /*001a*/ 	.short	0x0000


	//----- nvinfo : EIATTR_MAXREG_COUNT
	.align		4
        /*001c*/ 	.byte	0x03, 0x1b
        /*001e*/ 	.short	0x00ff


	//----- nvinfo : EIATTR_MERCURY_ISA_VERSION
	.align		4
        /*0020*/ 	.byte	0x03, 0x5f
        /*0022*/ 	.short	0x0101


	//----- nvinfo : EIATTR_EXIT_INSTR_OFFSETS
	.align		4
        /*0024*/ 	.byte	0x04, 0x1c
        /*0026*/ 	.short	(.L_70 - .L_69)


	//   ....[0]....
.L_69:
        /*0028*/ 	.word	0x00000010


	//----- nvinfo : EIATTR_MAX_THREADS
	.align		4
.L_70:
        /*002c*/ 	.byte	0x04, 0x05
        /*002e*/ 	.short	(.L_72 - .L_71)
.L_71:
        /*0030*/ 	.word	0x00000080
        /*0034*/ 	.word	0x00000001
        /*0038*/ 	.word	0x00000001


	//----- nvinfo : EIATTR_CBANK_PARAM_SIZE
	.align		4
.L_72:
        /*003c*/ 	.byte	0x03, 0x19
        /*003e*/ 	.short	0x0418


	//----- nvinfo : EIATTR_PARAM_CBANK
	.align		4
        /*0040*/ 	.byte	0x04, 0x0a
        /*0042*/ 	.short	(.L_74 - .L_73)
	.align		4
.L_73:
        /*0044*/ 	.word	index@(.nv.constant0._ZN7cutlass13device_kernelIN5flash19enable_sm80_to_sm89INS1_16FlashAttnFwdSm80INS1_25CollectiveMainloopFwdSm80ILi4ELi1ELb0EN4cute5tupleIJNS5_1CILi128EEENS7_ILi64EEENS7_ILi96EEEEEELi96ENS_10bfloat16_tEfNS_4arch4Sm80ELb0ELb0ELb1ELb0ELb1ELb0ELb1ELb1EEENS1_21CollectiveEpilogueFwdINS6_IJS8_SA_S9_EEENS6_IJNS7_ILi1EEESI_SI_EEESC_SE_Li128ELb0ELb1ELb1ELb0EEENS1_19SingleTileSchedulerILb0ELb1ELb1ELi128EEEEEEEEEvNT_6ParamsE)
        /*0048*/ 	.short	0x0210
        /*004a*/ 	.short	0x0418


	//----- nvinfo : EIATTR_SW_WAR
	.align		4
.L_74:
        /*004c*/ 	.byte	0x04, 0x36
        /*004e*/ 	.short	(.L_76 - .L_75)
.L_75:
        /*0050*/ 	.word	0x00000008
.L_76:


//--------------------- .nv.info._ZN7cutlass13device_kernelIN5flash19enable_sm80_to_sm89INS1_16FlashAttnFwdSm80INS1_25CollectiveMainloopFwdSm80ILi4ELi1ELb0EN4cute5tupleIJNS5_1CILi128EEENS7_ILi48EEENS7_ILi96EEEEEELi96ENS_10bfloat16_tEfNS_4arch4Sm80ELb0ELb0ELb1ELb1ELb1ELb0ELb1ELb1EEENS1_21CollectiveEpilogueFwdINS6_IJS8_SA_S9_EEENS6_IJNS7_ILi1EEESI_SI_EEESC_SE_Li128ELb1ELb1ELb1ELb0EEENS1_36VarlenDynamicPersistentTileSchedulerILi128ELi48ELi128ELi128ELb1ELb1ELb0ELb0ELb1ELb1EEEEEEEEEvNT_6ParamsE --------------------------
	.section	.nv.info._ZN7cutlass13device_kernelIN5flash19enable_sm80_to_sm89INS1_16FlashAttnFwdSm80INS1_25CollectiveMainloopFwdSm80ILi4ELi1ELb0EN4cute5tupleIJNS5_1CILi128EEENS7_ILi48EEENS7_ILi96EEEEEELi96ENS_10bfloat16_tEfNS_4arch4Sm80ELb0ELb0ELb1ELb1ELb1ELb0ELb1ELb1EEENS1_21CollectiveEpilogueFwdINS6_IJS8_SA_S9_EEENS6_IJNS7_ILi1EEESI_SI_EEESC_SE_Li128ELb1ELb1ELb1ELb0EEENS1_36VarlenDynamicPersistentTileSchedulerILi128ELi48ELi128ELi128ELb1ELb1ELb0ELb0ELb1ELb1EEEEEEEEEvNT_6ParamsE,"",@"SHT_CUDA_INFO"
	.sectionflags	@""
	.align	4


	//----- nvinfo : EIATTR_CUDA_API_VERSION
	.align		4
        /*0000*/ 	.byte	0x04, 0x37
        /*0002*/ 	.short	(.L_78 - .L_77)
.L_77:
        /*0004*/ 	.word	0x00000082


	//----- nvinfo : EIATTR_KPARAM_INFO
	.align		4
.L_78:
        /*0008*/ 	.byte	0x04, 0x17
        /*000a*/ 	.short	(.L_80 - .L_79)
.L_79:
        /*000c*/ 	.word	0x00000000
        /*0010*/ 	.short	0x0000
        /*0012*/ 	.short	0x0000
        /*0014*/ 	.byte	0x00, 0xf0, 0xe1, 0x10


	//----- nvinfo : EIATTR_SPARSE_MMA_MASK
	.align		4
.L_80:
        /*0018*/ 	.byte	0x03, 0x50
        /*001a*/ 	.short	0x0000


	//----- nvinfo : EIATTR_MAXREG_COUNT
	.align		4
        /*001c*/ 	.byte	0x03, 0x1b
        /*001e*/ 	.short	0x00ff


	//----- nvinfo : EIATTR_MERCURY_ISA_VERSION
	.align		4
        /*0020*/ 	.byte	0x03, 0x5f
        /*0022*/ 	.short	0x0101


	//----- nvinfo : EIATTR_EXIT_INSTR_OFFSETS
	.align		4
        /*0024*/ 	.byte	0x04, 0x1c
        /*0026*/ 	.short	(.L_82 - .L_81)


	//   ....[0]....
.L_81:
        /*0028*/ 	.word	0x00000010


	//----- nvinfo : EIATTR_MAX_THREADS
	.align		4
.L_82:
        /*002c*/ 	.byte	0x04, 0x05
        /*002e*/ 	.short	(.L_84 - .L_83)
.L_83:
        /*0030*/ 	.word	0x00000080
        /*0034*/ 	.word	0x00000001
        /*0038*/ 	.word	0x00000001


	//----- nvinfo : EIATTR_CBANK_PARAM_SIZE
	.align		4
.L_84:
        /*003c*/ 	.byte	0x03, 0x19
        /*003e*/ 	.short	0x0438


	//----- nvinfo : EIATTR_PARAM_CBANK
	.align		4
        /*0040*/ 	.byte	0x04, 0x0a
        /*0042*/ 	.short	(.L_86 - .L_85)
	.align		4
.L_85:
        /*0044*/ 	.word	index@(.nv.constant0._ZN7cutlass13device_kernelIN5flash19enable_sm80_to_sm89INS1_16FlashAttnFwdSm80INS1_25CollectiveMainloopFwdSm80ILi4ELi1ELb0EN4cute5tupleIJNS5_1CILi128EEENS7_ILi48EEENS7_ILi96EEEEEELi96ENS_10bfloat16_tEfNS_4arch4Sm80ELb0ELb0ELb1ELb1ELb1ELb0ELb1ELb1EEENS1_21CollectiveEpilogueFwdINS6_IJS8_SA_S9_EEENS6_IJNS7_ILi1EEESI_SI_EEESC_SE_Li128ELb1ELb1ELb1ELb0EEENS1_36VarlenDynamicPersistentTileSchedulerILi128ELi48ELi128ELi128ELb1ELb1ELb0ELb0ELb1ELb1EEEEEEEEEvNT_6ParamsE)
        /*0048*/ 	.short	0x0210
        /*004a*/ 	.short	0x0438


	//----- nvinfo : EIATTR_SW_WAR
	.align		4
.L_86:
        /*004c*/ 	.byte	0x04, 0x36
        /*004e*/ 	.short	(.L_88 - .L_87)
.L_87:
        /*0050*/ 	.word	0x00000008
.L_88:


//--------------------- .nv.info._ZN7cutlass13device_kernelIN5flash19enable_sm80_to_sm89INS1_16FlashAttnFwdSm80INS1_25CollectiveMainloopFwdSm80ILi4ELi1ELb0EN4cute5tupleIJNS5_1CILi128EEENS7_ILi48EEENS7_ILi96EEEEEELi96ENS_10bfloat16_tEfNS_4arch4Sm80ELb0ELb0ELb1ELb1ELb1ELb1ELb1ELb1EEENS1_21CollectiveEpilogueFwdINS6_IJS8_SA_S9_EEENS6_IJNS7_ILi1EEESI_SI_EEESC_SE_Li128ELb1ELb1ELb1ELb0EEENS1_36VarlenDynamicPersistentTileSchedulerILi128ELi48ELi128ELi128ELb1ELb1ELb0ELb0ELb1ELb1EEEEEEEEEvNT_6ParamsE --------------------------
	.section	.nv.info._ZN7cutlass13device_kernelIN5flash19enable_sm80_to_sm89INS1_16FlashAttnFwdSm80INS1_25CollectiveMainloopFwdSm80ILi4ELi1ELb0EN4cute5tupleIJNS5_1CILi128EEENS7_ILi48EEENS7_ILi96EEEEEELi96ENS_10bfloat16_tEfNS_4arch4Sm80ELb0ELb0ELb1ELb1ELb1ELb1ELb1ELb1EEENS1_21CollectiveEpilogueFwdINS6_IJS8_SA_S9_EEENS6_IJNS7_ILi1EEESI_SI_EEESC_SE_Li128ELb1ELb1ELb1ELb0EEENS1_36VarlenDynamicPersistentTileSchedulerILi128ELi48ELi128ELi128ELb1ELb1ELb0ELb0ELb1ELb1EEEEEEEEEvNT_6ParamsE,"",@"SHT_CUDA_INFO"
	.sectionflags	@""
	.align	4


	//----- nvinfo : EIATTR_CUDA_API_VERSION
	.align		4
        /*0000*/ 	.byte	0x04, 0x37
        /*0002*/ 	.short	(.L_90 - .L_89)
.L_89:
        /*0004*/ 	.word	0x00000082


	//----- nvinfo : EIATTR_KPARAM_INFO
	.align		4
.L_90:
        /*0008*/ 	.byte	0x04, 0x17
        /*000a*/ 	.short	(.L_92 - .L_91)
.L_91:
        /*000c*/ 	.word	0x00000000
        /*0010*/ 	.short	0x0000
        /*0012*/ 	.short	0x0000
        /*0014*/ 	.byte	0x00, 0xf0, 0xe1, 0x10


	//----- nvinfo : EIATTR_SPARSE_MMA_MASK
	.align		4
.L_92:
        /*0018*/ 	.byte	0x03, 0x50
        /*001a*/ 	.short	0x0000


	//----- nvinfo : EIATTR_MAXREG_COUNT
	.align		4
        /*001c*/ 	.byte	0x03, 0x1b
        /*001e*/ 	.short	0x00ff


	//----- nvinfo : EIATTR_MERCURY_ISA_VERSION
	.align		4
        /*0020*/ 	.byte	0x03, 0x5f
        /*0022*/ 	.short	0x0101


	//----- nvinfo : EIATTR_EXIT_INSTR_OFFSETS
	.align		4
        /*0024*/ 	.byte	0x04, 0x1c
        /*0026*/ 	.short	(.L_94 - .L_93)


	//   ....[0]....
.L_93:
        /*0028*/ 	.word	0x00000010


	//----- nvinfo : EIATTR_MAX_THREADS
	.align		4
.L_94:
        /*002c*/ 	.byte	0x04, 0x05
        /*002e*/ 	.short	(.L_96 - .L_95)
.L_95:
        /*0030*/ 	.word	0x00000080
        /*0034*/ 	.word	0x00000001
        /*0038*/ 	.word	0x00000001


	//----- nvinfo : EIATTR_CBANK_PARAM_SIZE
	.align		4
.L_96:
        /*003c*/ 	.byte	0x03, 0x19
        /*003e*/ 	.short	0x0438


	//----- nvinfo : EIATTR_PARAM_CBANK
	.align		4
        /*0040*/ 	.byte	0x04, 0x0a
        /*0042*/ 	.short	(.L_98 - .L_97)
	.align		4
.L_97:
        /*0044*/ 	.word	index@(.nv.constant0._ZN7cutlass13device_kernelIN5flash19enable_sm80_to_sm89INS1_16FlashAttnFwdSm80INS1_25CollectiveMainloopFwdSm80ILi4ELi1ELb0EN4cute5tupleIJNS5_1CILi128EEENS7_ILi48EEENS7_ILi96EEEEEELi96ENS_10bfloat16_tEfNS_4arch4Sm80ELb0ELb0ELb1ELb1ELb1ELb1ELb1ELb1EEENS1_21CollectiveEpilogueFwdINS6_IJS8_SA_S9_EEENS6_IJNS7_ILi1EEESI_SI_EEESC_SE_Li128ELb1ELb1ELb1ELb0EEENS1_36VarlenDynamicPersistentTileSchedulerILi128ELi48ELi128ELi128ELb1ELb1ELb0ELb0ELb1ELb1EEEEEEEEEvNT_6ParamsE)
        /*0048*/ 	.short	0x0210
        /*004a*/ 	.short	0x0438


	//----- nvinfo : EIATTR_SW_WAR
	.align		4
.L_98:
        /*004c*/ 	.byte	0x04, 0x36
        /*004e*/ 	.short	(.L_100 - .L_99)
.L_99:
        /*0050*/ 	.word	0x00000008
.L_100:


//--------------------- .nv.info._ZN7cutlass13device_kernelIN5flash19enable_sm80_to_sm89INS1_16FlashAttnFwdSm80INS1_25CollectiveMainloopFwdSm80ILi4ELi1ELb0EN4cute5tupleIJNS5_1CILi128EEENS7_ILi48EEENS7_ILi96EEEEEELi96ENS_10bfloat16_tEfNS_4arch4Sm80ELb0ELb1ELb1ELb0ELb1ELb0ELb1ELb1EEENS1_21CollectiveEpilogueFwdINS6_IJS8_SA_S9_EEENS6_IJNS7_ILi1EEESI_SI_EEESC_SE_Li128ELb0ELb1ELb1ELb0EEENS1_19SingleTileSchedulerILb0ELb1ELb1ELi128EEEEEEEEEvNT_6ParamsE --------------------------
	.section	.nv.info._ZN7cutlass13device_kernelIN5flash19enable_sm80_to_sm89INS1_16FlashAttnFwdSm80INS1_25CollectiveMainloopFwdSm80ILi4ELi1ELb0EN4cute5tupleIJNS5_1CILi128EEENS7_ILi48EEENS7_ILi96EEEEEELi96ENS_10bfloat16_tEfNS_4arch4Sm80ELb0ELb1ELb1ELb0ELb1ELb0ELb1ELb1EEENS1_21CollectiveEpilogueFwdINS6_IJS8_SA_S9_EEENS6_IJNS7_ILi1EEESI_SI_EEESC_SE_Li128ELb0ELb1ELb1ELb0EEENS1_19SingleTileSchedulerILb0ELb1ELb1ELi128EEEEEEEEEvNT_6ParamsE,"",@"SHT_CUDA_INFO"
	.sectionflags	@""
	.align	4


	//----- nvinfo : EIATTR_CUDA_API_VERSION
	.align		4
        /*0000*/ 	.byte	0x04, 0x37
        /*0002*/ 	.short	(.L_102 - .L_101)
.L_101:
        /*0004*/ 	.word	0x00000082


	//----- nvinfo : EIATTR_KPARAM_INFO
	.align		4
.L_102:
        /*0008*/ 	.byte	0x04, 0x17
        /*000a*/ 	.short	(.L_104 - .L_103)
.L_103:
        /*000c*/ 	.word	0x00000000
        /*0010*/ 	.short	0x0000
        /*0012*/ 	.short	0x0000
        /*0014*/ 	.byte	0x00, 0xf0, 0x61, 0x10


	//----- nvinfo : EIATTR_SPARSE_MMA_MASK
	.align		4
.L_104:
        /*0018*/ 	.byte	0x03, 0x50
        /*001a*/ 	.short	0x0000


	//----- nvinfo : EIATTR_MAXREG_COUNT
	.align		4
        /*001c*/ 	.byte	0x03, 0x1b
        /*001e*/ 	.short	0x00ff


	//----- nvinfo : EIATTR_MERCURY_ISA_VERSION
	.align		4
        /*0020*/ 	.byte	0x03, 0x5f
        /*0022*/ 	.short	0x0101


	//----- nvinfo : EIATTR_EXIT_INSTR_OFFSETS
	.align		4
        /*0024*/ 	.byte	0x04, 0x1c
        /*0026*/ 	.short	(.L_106 - .L_105)


	//   ....[0]....
.L_105:
        /*0028*/ 	.word	0x00000010


	//----- nvinfo : EIATTR_MAX_THREADS
	.align		4
.L_106:
        /*002c*/ 	.byte	0x04, 0x05
        /*002e*/ 	.short	(.L_108 - .L_107)
.L_107:
        /*0030*/ 	.word	0x00000080
        /*0034*/ 	.word	0x00000001
        /*0038*/ 	.word	0x00000001


	//----- nvinfo : EIATTR_CBANK_PARAM_SIZE
	.align		4
.L_108:
        /*003c*/ 	.byte	0x03, 0x19
        /*003e*/ 	.short	0x0418


	//----- nvinfo : EIATTR_PARAM_CBANK
	.align		4
        /*0040*/ 	.byte	0x04, 0x0a
        /*0042*/ 	.short	(.L_110 - .L_109)
	.align		4
.L_109:
        /*0044*/ 	.word	index@(.nv.constant0._ZN7cutlass13device_kernelIN5flash19enable_sm80_to_sm89INS1_16FlashAttnFwdSm80INS1_25CollectiveMainloopFwdSm80ILi4ELi1ELb0EN4cute5tupleIJNS5_1CILi128EEENS7_ILi48EEENS7_ILi96EEEEEELi96ENS_10bfloat16_tEfNS_4arch4Sm80ELb0ELb1ELb1ELb0ELb1ELb0ELb1ELb1EEENS1_21CollectiveEpilogueFwdINS6_IJS8_SA_S9_EEENS6_IJNS7_ILi1EEESI_SI_EEESC_SE_Li128ELb0ELb1ELb1ELb0EEENS1_19SingleTileSchedulerILb0ELb1ELb1ELi128EEEEEEEEEvNT_6ParamsE)
        /*0048*/ 	.short	0x0210
        /*004a*/ 	.short	0x0418


	//----- nvinfo : EIATTR_SW_WAR
	.align		4
.L_110:
        /*004c*/ 	.byte	0x04, 0x36
        /*004e*/ 	.short	(.L_112 - .L_111)
.L_111:
        /*0050*/ 	.word	0x00000008
.L_112:


//--------------------- .nv.info._ZN7cutlass13device_kernelIN5flash19enable_sm80_to_sm89INS1_16FlashAttnFwdSm80INS1_25CollectiveMainloopFwdSm80ILi4ELi1ELb0EN4cute5tupleIJNS5_1CILi128EEENS7_ILi48EEENS7_ILi96EEEEEELi96ENS_10bfloat16_tEfNS_4arch4Sm80ELb0ELb1ELb1ELb1ELb1ELb0ELb1ELb1EEENS1_21CollectiveEpilogueFwdINS6_IJS8_SA_S9_EEENS6_IJNS7_ILi1EEESI_SI_EEESC_SE_Li128ELb1ELb1ELb1ELb0EEENS1_36VarlenDynamicPersistentTileSchedulerILi128ELi48ELi128ELi128ELb1ELb1ELb0ELb1ELb0ELb1EEEEEEEEEvNT_6ParamsE --------------------------
	.section	.nv.info._ZN7cutlass13device_kernelIN5flash19enable_sm80_to_sm89INS1_16FlashAttnFwdSm80INS1_25CollectiveMainloopFwdSm80ILi4ELi1ELb0EN4cute5tupleIJNS5_1CILi128EEENS7_ILi48EEENS7_ILi96EEEEEELi96ENS_10bfloat16_tEfNS_4arch4Sm80ELb0ELb1ELb1ELb1ELb1ELb0ELb1ELb1EEENS1_21CollectiveEpilogueFwdINS6_IJS8_SA_S9_EEENS6_IJNS7_ILi1EEESI_SI_EEESC_SE_Li128ELb1ELb1ELb1ELb0EEENS1_36VarlenDynamicPersistentTileSchedulerILi128ELi48ELi128ELi128ELb1ELb1ELb0ELb1ELb0ELb1EEEEEEEEEvNT_6ParamsE,"",@"SHT_CUDA_INFO"
	.sectionflags	@""
	.align	4


	//----- nvinfo : EIATTR_CUDA_API_VERSION
	.align		4
        /*0000*/ 	.byte	0x04, 0x37
        /*0002*/ 	.short	(.L_114 - .L_113)
.L_113:
        /*0004*/ 	.word	0x00000082


	//----- nvinfo : EIATTR_KPARAM_INFO
	.align		4
.L_114:
        /*0008*/ 	.byte	0x04, 0x17
        /*000a*/ 	.short	(.L_116 - .L_115)
.L_115:
        /*000c*/ 	.word	0x00000000
        /*0010*/ 	.short	0x0000
        /*0012*/ 	.short	0x0000
        /*0014*/ 	.byte	0x00, 0xf0, 0xe1, 0x10


	//----- nvinfo : EIATTR_SPARSE_MMA_MASK
	.align		4
.L_116:
        /*0018*/ 	.byte	0x03, 0x50
        /*001a*/ 	.short	0x0000


	//----- nvinfo : EIATTR_MAXREG_COUNT
	.align		4
        /*001c*/ 	.byte	0x03, 0x1b
        /*001e*/ 	.short	0x00ff


	//----- nvinfo : EIATTR_MERCURY_ISA_VERSION
	.align		4
        /*0020*/ 	.byte	0x03, 0x5f
        /*0022*/ 	.short	0x0101


	//----- nvinfo : EIATTR_EXIT_INSTR_OFFSETS
	.align		4
        /*0024*/ 	.byte	0x04, 0x1c
        /*0026*/ 	.short	(.L_118 - .L_117)


	//   ....[0]....
.L_117:
        /*0028*/ 	.word	0x00000010


	//----- nvinfo : EIATTR_MAX_THREADS
	.align		4
.L_118:
        /*002c*/ 	.byte	0x04, 0x05
        /*002e*/ 	.short	(.L_120 - .L_119)
.L_119:
        /*0030*/ 	.word	0x00000080
        /*0034*/ 	.word	0x00000001
        /*0038*/ 	.word	0x00000001


	//----- nvinfo : EIATTR_CBANK_PARAM_SIZE
	.align		4
.L_120:
        /*003c*/ 	.byte	0x03, 0x19
        /*003e*/ 	.short	0x0438


	//----- nvinfo : EIATTR_PARAM_CBANK
	.align		4
        /*0040*/ 	.byte	0x04, 0x0a
        /*0042*/ 	.short	(.L_122 - .L_121)
	.align		4
.L_121:
        /*0044*/ 	.word	index@(.nv.constant0._ZN7cutlass13device_kernelIN5flash19enable_sm80_to_sm89INS1_16FlashAttnFwdSm80INS1_25CollectiveMainloopFwdSm80ILi4ELi1ELb0EN4cute5tupleIJNS5_1CILi128EEENS7_ILi48EEENS7_ILi96EEEEEELi96ENS_10bfloat16_tEfNS_4arch4Sm80ELb0ELb1ELb1ELb1ELb1ELb0ELb1ELb1EEENS1_21CollectiveEpilogueFwdINS6_IJS8_SA_S9_EEENS6_IJNS7_ILi1EEESI_SI_EEESC_SE_Li128ELb1ELb1ELb1ELb0EEENS1_36VarlenDynamicPersistentTileSchedulerILi128ELi48ELi128ELi128ELb1ELb1ELb0ELb1ELb0ELb1EEEEEEEEEvNT_6ParamsE)
        /*0048*/ 	.short	0x0210
        /*004a*/ 	.short	0x0438


	//----- nvinfo : EIATTR_SW_WAR
	.align		4
.L_122:
        /*004c*/ 	.byte	0x04, 0x36
        /*004e*/ 	.short	(.L_124 - .L_123)
.L_123:
        /*0050*/ 	.word	0x00000008
.L_124:


//--------------------- .nv.info._ZN7cutlass13device_kernelIN5flash19enable_sm80_to_sm89INS1_16FlashAttnFwdSm80INS1_25CollectiveMainloopFwdSm80ILi4ELi1ELb0EN4cute5tupleIJNS5_1CILi128EEENS7_ILi48EEENS7_ILi96EEEEEELi96ENS_10bfloat16_tEfNS_4arch4Sm80ELb0ELb1ELb1ELb1ELb1ELb1ELb1ELb1EEENS1_21CollectiveEpilogueFwdINS6_IJS8_SA_S9_EEENS6_IJNS7_ILi1EEESI_SI_EEESC_SE_Li128ELb1ELb1ELb1ELb0EEENS1_36VarlenDynamicPersistentTileSchedulerILi128ELi48ELi128ELi128ELb1ELb1ELb0ELb1ELb0ELb1EEEEEEEEEvNT_6ParamsE --------------------------
	.section	.nv.info._ZN7cutlass13device_kernelIN5flash19enable_sm80_to_sm89INS1_16FlashAttnFwdSm80INS1_25CollectiveMainloopFwdSm80ILi4ELi1ELb0EN4cute5tupleIJNS5_1CILi128EEENS7_ILi48EEENS7_ILi96EEEEEELi96ENS_10bfloat16_tEfNS_4arch4Sm80ELb0ELb1ELb1ELb1ELb1ELb1ELb1ELb1EEENS1_21CollectiveEpilogueFwdINS6_IJS8_SA_S9_EEENS6_IJNS7_ILi1EEESI_SI_EEESC_SE_Li128ELb1ELb1ELb1ELb0EEENS1_36VarlenDynamicPersistentTileSchedulerILi128ELi48ELi128ELi128ELb1ELb1ELb0ELb1ELb0ELb1EEEEEEEEEvNT_6ParamsE,"",@"SHT_CUDA_INFO"
	.sectionflags	@""
	.align	4


	//----- nvinfo : EIATTR_CUDA_API_VERSION
	.align		4
        /*0000*/ 	.byte	0x04, 0x37
        /*0002*/ 	.short	(.L_126 - .L_125)
.L_125:
        /*0004*/ 	.word	0x00000082


	//----- nvinfo : EIATTR_KPARAM_INFO
	.align		4
.L_126:
        /*0008*/ 	.byte	0x04, 0x17
        /*000a*/ 	.short	(.L_128 - .L_127)
.L_127:
        /*000c*/ 	.word	0x00000000
        /*0010*/ 	.short	0x0000
        /*0012*/ 	.short	0x0000
        /*0014*/ 	.byte	0x00, 0xf0, 0xe1, 0x10


	//----- nvinfo : EIATTR_SPARSE_MMA_MASK
	.align		4
.L_128:
        /*0018*/ 	.byte	0x03, 0x50
        /*001a*/ 	.short	0x0000


	//----- nvinfo : EIATTR_MAXREG_COUNT
	.align		4
        /*001c*/ 	.byte	0x03, 0x1b
        /*001e*/ 	.short	0x00ff


	//----- nvinfo : EIATTR_MERCURY_ISA_VERSION
	.align		4
        /*0020*/ 	.byte	0x03, 0x5f
        /*0022*/ 	.short	0x0101


	//----- nvinfo : EIATTR_EXIT_INSTR_OFFSETS
	.align		4
        /*0024*/ 	.byte	0x04, 0x1c
        /*0026*/ 	.short	(.L_130 - .L_129)


	//   ....[0]....
.L_129:
        /*0028*/ 	.word	0x00000010


	//----- nvinfo : EIATTR_MAX_THREADS
	.align		4
.L_130:
        /*002c*/ 	.byte	0x04, 0x05
        /*002e*/ 	.short	(.L_132 - .L_131)
.L_131:
        /*0030*/ 	.word	0x00000080
        /*0034*/ 	.word	0x00000001
        /*0038*/ 	.word	0x00000001


	//----- nvinfo : EIATTR_CBANK_PARAM_SIZE
	.align		4
.L_132:
        /*003c*/ 	.byte	0x03, 0x19
        /*003e*/ 	.short	0x0438


	//----- nvinfo : EIATTR_PARAM_CBANK
	.align		4
        /*0040*/ 	.byte	0x04, 0x0a
        /*0042*/ 	.short	(.L_134 - .L_133)
	.align		4
.L_133:
        /*0044*/ 	.word	index@(.nv.constant0._ZN7cutlass13device_kernelIN5flash19enable_sm80_to_sm89INS1_16FlashAttnFwdSm80INS1_25CollectiveMainloopFwdSm80ILi4ELi1ELb0EN4cute5tupleIJNS5_1CILi128EEENS7_ILi48EEENS7_ILi96EEEEEELi96ENS_10bfloat16_tEfNS_4arch4Sm80ELb0ELb1ELb1ELb1ELb1ELb1ELb1ELb1EEENS1_21CollectiveEpilogueFwdINS6_IJS8_SA_S9_EEENS6_IJNS7_ILi1EEESI_SI_EEESC_SE_Li128ELb1ELb1ELb1ELb0EEENS1_36VarlenDynamicPersistentTileSchedulerILi128ELi48ELi128ELi128ELb1ELb1ELb0ELb1ELb0ELb1EEEEEEEEEvNT_6ParamsE)
        /*0048*/ 	.short	0x0210
        /*004a*/ 	.short	0x0438


	//----- nvinfo : EIATTR_SW_WAR
	.align		4
.L_134:
        /*004c*/ 	.byte	0x04, 0x36
        /*004e*/ 	.short	(.L_136 - .L_135)
.L_135:
        /*0050*/ 	.word	0x00000008
.L_136:


//--------------------- .nv.info._ZN7cutlass13device_kernelIN5flash19enable_sm80_to_sm89INS1_16FlashAttnFwdSm80INS1_25CollectiveMainloopFwdSm80ILi4ELi1ELb0EN4cute5tupleIJNS5_1CILi128EEENS7_ILi64EEENS7_ILi96EEEEEELi96ENS_10bfloat16_tEfNS_4arch4Sm80ELb1ELb0ELb1ELb0ELb1ELb0ELb1ELb1EEENS1_21CollectiveEpilogueFwdINS6_IJS8_SA_S9_EEENS6_IJNS7_ILi1EEESI_SI_EEESC_SE_Li128ELb0ELb1ELb1ELb0EEENS1_30DynamicPersistentTileSchedulerILi128ELi128ELb1ELb1ELb0EEEEEEEEEvNT_6ParamsE --------------------------
	.section	.nv.info._ZN7cutlass13device_kernelIN5flash19enable_sm80_to_sm89INS1_16FlashAttnFwdSm80INS1_25CollectiveMainloopFwdSm80ILi4ELi1ELb0EN4cute5tupleIJNS5_1CILi128EEENS7_ILi64EEENS7_ILi96EEEEEELi96ENS_10bfloat16_tEfNS_4arch4Sm80ELb1ELb0ELb1ELb0ELb1ELb0ELb1ELb1EEENS1_21CollectiveEpilogueFwdINS6_IJS8_SA_S9_EEENS6_IJNS7_ILi1EEESI_SI_EEESC_SE_Li128ELb0ELb1ELb1ELb0EEENS1_30DynamicPersistentTileSchedulerILi128ELi128ELb1ELb1ELb0EEEEEEEEEvNT_6ParamsE,"",@"SHT_CUDA_INFO"
	.sectionflags	@""
	.align	4


	//----- nvinfo : EIATTR_CUDA_API_VERSION
	.align		4
        /*0000*/ 	.byte	0x04, 0x37
        /*0002*/ 	.short	(.L_138 - .L_137)
.L_137:
        /*0004*/ 	.word	0x00000082


	//----- nvinfo : EIATTR_KPARAM_INFO
	.align		4
.L_138:
        /*0008*/ 	.byte	0x04, 0x17
        /*000a*/ 	.short	(.L_140 - .L_139)
.L_139:
        /*000c*/ 	.word	0x00000000
        /*0010*/ 	.short	0x0000
        /*0012*/ 	.short	0x0000
        /*0014*/ 	.byte	0x00, 0xf0, 0xa1, 0x10


	//----- nvinfo : EIATTR_SPARSE_MMA_MASK
	.align		4
.L_140:
        /*0018*/ 	.byte	0x03, 0x50
        /*001a*/ 	.short	0x0000


	//----- nvinfo : EIATTR_MAXREG_COUNT
	.align		4
        /*001c*/ 	.byte	0x03, 0x1b
        /*001e*/ 	.short	0x00ff


	//----- nvinfo : EIATTR_MERCURY_ISA_VERSION
	.align		4
        /*0020*/ 	.byte	0x03, 0x5f
        /*0022*/ 	.short	0x0101


	//----- nvinfo : EIATTR_EXIT_INSTR_OFFSETS
	.align		4
        /*0024*/ 	.byte	0x04, 0x1c
        /*0026*/ 	.short	(.L_142 - .L_141)


	//   ....[0]....
.L_141:
        /*0028*/ 	.word	0x00000010


	//----- nvinfo : EIATTR_MAX_THREADS
	.align		4
.L_142:
        /*002c*/ 	.byte	0x04, 0x05
        /*002e*/ 	.short	(.L_144 - .L_143)
.L_143:
        /*0030*/ 	.word	0x00000080
        /*0034*/ 	.word	0x00000001
        /*0038*/ 	.word	0x00000001


	//----- nvinfo : EIATTR_CBANK_PARAM_SIZE
	.align		4
.L_144:
        /*003c*/ 	.byte	0x03, 0x19
        /*003e*/ 	.short	0x0428


	//----- nvinfo : EIATTR_PARAM_CBANK
	.align		4
        /*0040*/ 	.byte	0x04, 0x0a
        /*0042*/ 	.short	(.L_146 - .L_145)
	.align		4
.L_145:
        /*0044*/ 	.word	index@(.nv.constant0._ZN7cutlass13device_kernelIN5flash19enable_sm80_to_sm89INS1_16FlashAttnFwdSm80INS1_25CollectiveMainloopFwdSm80ILi4ELi1ELb0EN4cute5tupleIJNS5_1CILi128EEENS7_ILi64EEENS7_ILi96EEEEEELi96ENS_10bfloat16_tEfNS_4arch4Sm80ELb1ELb0ELb1ELb0ELb1ELb0ELb1ELb1EEENS1_21CollectiveEpilogueFwdINS6_IJS8_SA_S9_EEENS6_IJNS7_ILi1EEESI_SI_EEESC_SE_Li128ELb0ELb1ELb1ELb0EEENS1_30DynamicPersistentTileSchedulerILi128ELi128ELb1ELb1ELb0EEEEEEEEEvNT_6ParamsE)
        /*0048*/ 	.short	0x0210
        /*004a*/ 	.short	0x0428


	//----- nvinfo : EIATTR_SW_WAR
	.align		4
.L_146:
        /*004c*/ 	.byte	0x04, 0x36
        /*004e*/ 	.short	(.L_148 - .L_147)
.L_147:
        /*0050*/ 	.word	0x00000008
.L_148:


//--------------------- .nv.info._ZN7cutlass13device_kernelIN5flash19enable_sm80_to_sm89INS1_16FlashAttnFwdSm80INS1_25CollectiveMainloopFwdSm80ILi4ELi1ELb0EN4cute5tupleIJNS5_1CILi128EEENS7_ILi48EEENS7_ILi96EEEEEELi96ENS_10bfloat16_tEfNS_4arch4Sm80ELb1ELb0ELb1ELb1ELb1ELb0ELb1ELb1EEENS1_21CollectiveEpilogueFwdINS6_IJS8_SA_S9_EEENS6_IJNS7_ILi1EEESI_SI_EEESC_SE_Li128ELb1ELb1ELb1ELb0EEENS1_36VarlenDynamicPersistentTileSchedulerILi128ELi48ELi128ELi128ELb1ELb1ELb0ELb1ELb1ELb1EEEEEEEEEvNT_6ParamsE --------------------------
	.section	.nv.info._ZN7cutlass13device_kernelIN5flash19enable_sm80_to_sm89INS1_16FlashAttnFwdSm80INS1_25CollectiveMainloopFwdSm80ILi4ELi1ELb0EN4cute5tupleIJNS5_1CILi128EEENS7_ILi48EEENS7_ILi96EEEEEELi96ENS_10bfloat16_tEfNS_4arch4Sm80ELb1ELb0ELb1ELb1ELb1ELb0ELb1ELb1EEENS1_21CollectiveEpilogueFwdINS6_IJS8_SA_S9_EEENS6_IJNS7_ILi1EEESI_SI_EEESC_SE_Li128ELb1ELb1ELb1ELb0EEENS1_36VarlenDynamicPersistentTileSchedulerILi128ELi48ELi128ELi128ELb1ELb1ELb0ELb1ELb1ELb1EEEEEEEEEvNT_6ParamsE,"",@"SHT_CUDA_INFO"
	.sectionflags	@""
	.align	4


	//----- nvinfo : EIATTR_CUDA_API_VERSION
	.align		4
        /*0000*/ 	.byte	0x04, 0x37
        /*0002*/ 	.short	(.L_150 - .L_149)
.L_149:
        /*0004*/ 	.word	0x00000082


	//----- nvinfo : EIATTR_KPARAM_INFO
	.align		4
.L_150:
        /*0008*/ 	.byte	0x04, 0x17
        /*000a*/ 	.short	(.L_152 - .L_151)
.L_151:
        /*000c*/ 	.word	0x00000000
        /*0010*/ 	.short	0x0000
        /*0012*/ 	.short	0x0000
        /*0014*/ 	.byte	0x00, 0xf0, 0xe1, 0x10


	//----- nvinfo : EIATTR_SPARSE_MMA_MASK
	.align		4
.L_152:
        /*0018*/ 	.byte	0x03, 0x50
        /*001a*/ 	.short	0x0000


	//----- nvinfo : EIATTR_MAXREG_COUNT
	.align		4
        /*001c*/ 	.byte	0x03, 0x1b
        /*001e*/ 	.short	0x00ff


	//----- nvinfo : EIATTR_MERCURY_ISA_VERSION
	.align		4
        /*0020*/ 	.byte	0x03, 0x5f
        /*0022*/ 	.short	0x0101


	//----- nvinfo : EIATTR_EXIT_INSTR_OFFSETS
	.align		4
        /*0024*/ 	.byte	0x04, 0x1c
        /*0026*/ 	.short	(.L_154 - .L_153)


	//   ....[0]....
.L_153:
        /*0028*/ 	.word	0x00000010


	//----- nvinfo : EIATTR_MAX_THREADS
	.align		4
.L_154:
        /*002c*/ 	.byte	0x04, 0x05
        /*002e*/ 	.short	(.L_156 - .L_155)
.L_155:
        /*0030*/ 	.word	0x00000080
        /*0034*/ 	.word	0x00000001
        /*0038*/ 	.word	0x00000001


	//----- nvinfo : EIATTR_CBANK_PARAM_SIZE
	.align		4
.L_156:
        /*003c*/ 	.byte	0x03, 0x19
        /*003e*/ 	.short	0x0438


	//----- nvinfo : EIATTR_PARAM_CBANK
	.align		4
        /*0040*/ 	.byte	0x04, 0x0a
        /*0042*/ 	.short	(.L_158 - .L_157)
	.align		4
.L_157:
        /*0044*/ 	.word	index@(.nv.constant0._ZN7cutlass13device_kernelIN5flash19enable_sm80_to_sm89INS1_16FlashAttnFwdSm80INS1_25CollectiveMainloopFwdSm80ILi4ELi1ELb0EN4cute5tupleIJNS5_1CILi128EEENS7_ILi48EEENS7_ILi96EEEEEELi96ENS_10bfloat16_tEfNS_4arch4Sm80ELb1ELb0ELb1ELb1ELb1ELb0ELb1ELb1EEENS1_21CollectiveEpilogueFwdINS6_IJS8_SA_S9_EEENS6_IJNS7_ILi1EEESI_SI_EEESC_SE_Li128ELb1ELb1ELb1ELb0EEENS1_36VarlenDynamicPersistentTileSchedulerILi128ELi48ELi128ELi128ELb1ELb1ELb0ELb1ELb1ELb1EEEEEEEEEvNT_6ParamsE)
        /*0048*/ 	.short	0x0210
        /*004a*/ 	.short	0x0438


	//----- nvinfo : EIATTR_SW_WAR
	.align		4
.L_158:
        /*004c*/ 	.byte	0x04, 0x36
        /*004e*/ 	.short	(.L_160 - .L_159)
.L_159:
        /*0050*/ 	.word	0x00000008
.L_160:


//--------------------- .nv.info._ZN7cutlass13device_kernelIN5flash19enable_sm80_to_sm89INS1_16FlashAttnFwdSm80INS1_25CollectiveMainloopFwdSm80ILi4ELi1ELb0EN4cute5tupleIJNS5_1CILi128EEENS7_ILi48EEENS7_ILi96EEEEEELi96ENS_10bfloat16_tEfNS_4arch4Sm80ELb1ELb0ELb1ELb1ELb1ELb1ELb1ELb1EEENS1_21CollectiveEpilogueFwdINS6_IJS8_SA_S9_EEENS6_IJNS7_ILi1EEESI_SI_EEESC_SE_Li128ELb1ELb1ELb1ELb0EEENS1_36VarlenDynamicPersistentTileSchedulerILi128ELi48ELi128ELi128ELb1ELb1ELb0ELb1ELb1ELb1EEEEEEEEEvNT_6ParamsE --------------------------
	.section	.nv.info._ZN7cutlass13device_kernelIN5flash19enable_sm80_to_sm89INS1_16FlashAttnFwdSm80INS1_25CollectiveMainloopFwdSm80ILi4ELi1ELb0EN4cute5tupleIJNS5_1CILi128EEENS7_ILi48EEENS7_ILi96EEEEEELi96ENS_10bfloat16_tEfNS_4arch4Sm80ELb1ELb0ELb1ELb1ELb1ELb1ELb1ELb1EEENS1_21CollectiveEpilogueFwdINS6_IJS8_SA_S9_EEENS6_IJNS7_ILi1EEESI_SI_EEESC_SE_Li128ELb1ELb1ELb1ELb0EEENS1_36VarlenDynamicPersistentTileSchedulerILi128ELi48ELi128ELi128ELb1ELb1ELb0ELb1ELb1ELb1EEEEEEEEEvNT_6ParamsE,"",@"SHT_CUDA_INFO"
	.sectionflags	@""
	.align	4


	//----- nvinfo : EIATTR_CUDA_API_VERSION
	.align		4
        /*0000*/ 	.byte	0x04, 0x37
        /*0002*/ 	.short	(.L_162 - .L_161)
.L_161:
        /*0004*/ 	.word	0x00000082


	//----- nvinfo : EIATTR_KPARAM_INFO
	.align		4
.L_162:
        /*0008*/ 	.byte	0x04, 0x17
        /*000a*/ 	.short	(.L_164 - .L_163)
.L_163:
        /*000c*/ 	.word	0x00000000
        /*0010*/ 	.short	0x0000
        /*0012*/ 	.short	0x0000
        /*0014*/ 	.byte	0x00, 0xf0, 0xe1, 0x10


	//----- nvinfo : EIATTR_SPARSE_MMA_MASK
	.align		4
.L_164:
        /*0018*/ 	.byte	0x03, 0x50
        /*001a*/ 	.short	0x0000


	//----- nvinfo : EIATTR_MAXREG_COUNT
	.align		4
        /*001c*/ 	.byte	0x03, 0x1b
        /*001e*/ 	.short	0x00ff


	//----- nvinfo : EIATTR_MERCURY_ISA_VERSION
	.align		4
        /*0020*/ 	.byte	0x03, 0x5f
        /*0022*/ 	.short	0x0101


	//----- nvinfo : EIATTR_EXIT_INSTR_OFFSETS
	.align		4
        /*0024*/ 	.byte	0x04, 0x1c
        /*0026*/ 	.short	(.L_166 - .L_165)


	//   ....[0]....
.L_165:
        /*0028*/ 	.word	0x00000010


	//----- nvinfo : EIATTR_MAX_THREADS
	.align		4
.L_166:
        /*002c*/ 	.byte	0x04, 0x05
        /*002e*/ 	.short	(.L_168 - .L_167)
.L_167:
        /*0030*/ 	.word	0x00000080
        /*0034*/ 	.word	0x00000001
        /*0038*/ 	.word	0x00000001


	//----- nvinfo : EIATTR_CBANK_PARAM_SIZE
	.align		4
.L_168:
        /*003c*/ 	.byte	0x03, 0x19
        /*003e*/ 	.short	0x0438


	//----- nvinfo : EIATTR_PARAM_CBANK
	.align		4
        /*0040*/ 	.byte	0x04, 0x0a
        /*0042*/ 	.short	(.L_170 - .L_169)
	.align		4
.L_169:
        /*0044*/ 	.word	index@(.nv.constant0._ZN7cutlass13device_kernelIN5flash19enable_sm80_to_sm89INS1_16FlashAttnFwdSm80INS1_25CollectiveMainloopFwdSm80ILi4ELi1ELb0EN4cute5tupleIJNS5_1CILi128EEENS7_ILi48EEENS7_ILi96EEEEEELi96ENS_10bfloat16_tEfNS_4arch4Sm80ELb1ELb0ELb1ELb1ELb1ELb1ELb1ELb1EEENS1_21CollectiveEpilogueFwdINS6_IJS8_SA_S9_EEENS6_IJNS7_ILi1EEESI_SI_EEESC_SE_Li128ELb1ELb1ELb1ELb0EEENS1_36VarlenDynamicPersistentTileSchedulerILi128ELi48ELi128ELi128ELb1ELb1ELb0ELb1ELb1ELb1EEEEEEEEEvNT_6ParamsE)
        /*0048*/ 	.short	0x0210
        /*004a*/ 	.short	0x0438


	//----- nvinfo : EIATTR_SW_WAR
	.align		4
.L_170:
        /*004c*/ 	.byte	0x04, 0x36
        /*004e*/ 	.short	(.L_172 - .L_171)
.L_171:
        /*0050*/ 	.word	0x00000008
.L_172:


//--------------------- .nv.callgraph             --------------------------
	.section	.nv.callgraph,"",@"SHT_CUDA_CALLGRAPH"
	.align	4
	.sectionentsize	8
	.align		4
        /*0000*/ 	.word	0x00000000
	.align		4
        /*0004*/ 	.word	0xffffffff
	.align		4
        /*0008*/ 	.word	0x00000000
	.align		4
        /*000c*/ 	.word	0xfffffffe
	.align		4
        /*0010*/ 	.word	0x00000000
	.align		4
        /*0014*/ 	.word	0xfffffffd
	.align		4
        /*0018*/ 	.word	0x00000000
	.align		4
        /*001c*/ 	.word	0xfffffffc


//--------------------- .nv.constant4             --------------------------
	.section	.nv.constant4,"a",@progbits
	.align	8
	.align		8
.nv.constant4:
        /*0000*/ 	.dword	_ZN85_INTERNAL_0e2e1368_49_flash_fwd_hdim96_bf16_paged_split_softcap_sm80_cu_a7f3af4d_49074cuda3std3__45__cpo5beginE
	.align		8
        /*0008*/ 	.dword	_ZN85_INTERNAL_0e2e1368_49_flash_fwd_hdim96_bf16_paged_split_softcap_sm80_cu_a7f3af4d_49074cuda3std3__45__cpo3endE
	.align		8
        /*0010*/ 	.dword	_ZN85_INTERNAL_0e2e1368_49_flash_fwd_hdim96_bf16_paged_split_softcap_sm80_cu_a7f3af4d_49074cuda3std3__45__cpo6cbeginE
	.align		8
        /*0018*/ 	.dword	_ZN85_INTERNAL_0e2e1368_49_flash_fwd_hdim96_bf16_paged_split_softcap_sm80_cu_a7f3af4d_49074cuda3std3__45__cpo4cendE
	.align		8
        /*0020*/ 	.dword	_ZN85_INTERNAL_0e2e1368_49_flash_fwd_hdim96_bf16_paged_split_softcap_sm80_cu_a7f3af4d_49074cuda3std3__487_GLOBAL__N__0e2e1368_49_flash_fwd_hdim96_bf16_paged_split_softcap_sm80_cu_a7f3af4d_49076ignoreE
	.align		8
        /*0028*/ 	.dword	_ZN85_INTERNAL_0e2e1368_49_flash_fwd_hdim96_bf16_paged_split_softcap_sm80_cu_a7f3af4d_49074cuda3std3__419piecewise_constructE
	.align		8
        /*0030*/ 	.dword	_ZN85_INTERNAL_0e2e1368_49_flash_fwd_hdim96_bf16_paged_split_softcap_sm80_cu_a7f3af4d_49074cuda3std3__48in_placeE
	.align		8
        /*0038*/ 	.dword	_ZN85_INTERNAL_0e2e1368_49_flash_fwd_hdim96_bf16_paged_split_softcap_sm80_cu_a7f3af4d_49074cuda3std6ranges3__45__cpo4swapE
	.align		8
        /*0040*/ 	.dword	_ZN85_INTERNAL_0e2e1368_49_flash_fwd_hdim96_bf16_paged_split_softcap_sm80_cu_a7f3af4d_49074cuda3std6ranges3__45__cpo9iter_moveE
	.align		8
        /*0048*/ 	.dword	_ZN85_INTERNAL_0e2e1368_49_flash_fwd_hdim96_bf16_paged_split_softcap_sm80_cu_a7f3af4d_49074cute7productE
	.align		8
        /*0050*/ 	.dword	_ZN85_INTERNAL_0e2e1368_49_flash_fwd_hdim96_bf16_paged_split_softcap_sm80_cu_a7f3af4d_49074cute1_E


//--------------------- .text._ZN7cutlass13device_kernelIN5flash19enable_sm80_to_sm89INS1_16FlashAttnFwdSm80INS1_25CollectiveMainloopFwdSm80ILi4ELi1ELb0EN4cute5tupleIJNS5_1CILi128EEENS7_ILi64EEENS7_ILi96EEEEEELi96ENS_10bfloat16_tEfNS_4arch4Sm80ELb0ELb0ELb1ELb0ELb1ELb0ELb1ELb1EEENS1_21CollectiveEpilogueFwdINS6_IJS8_SA_S9_EEENS6_IJNS7_ILi1EEESI_SI_EEESC_SE_Li128ELb0ELb1ELb1ELb0EEENS1_19SingleTileSchedulerILb0ELb1ELb1ELi128EEEEEEEEEvNT_6ParamsE --------------------------
	.section	.text._ZN7cutlass13device_kernelIN5flash19enable_sm80_to_sm89INS1_16FlashAttnFwdSm80INS1_25CollectiveMainloopFwdSm80ILi4ELi1ELb0EN4cute5tupleIJNS5_1CILi128EEENS7_ILi64EEENS7_ILi96EEEEEELi96ENS_10bfloat16_tEfNS_4arch4Sm80ELb0ELb0ELb1ELb0ELb1ELb0ELb1ELb1EEENS1_21CollectiveEpilogueFwdINS6_IJS8_SA_S9_EEENS6_IJNS7_ILi1EEESI_SI_EEESC_SE_Li128ELb0ELb1ELb1ELb0EEENS1_19SingleTileSchedulerILb0ELb1ELb1ELi128EEEEEEEEEvNT_6ParamsE,"ax",@progbits
	.align	128
.text._ZN7cutlass13device_kernelIN5flash19enable_sm80_to_sm89INS1_16FlashAttnFwdSm80INS1_25CollectiveMainloopFwdSm80ILi4ELi1ELb0EN4cute5tupleIJNS5_1CILi128EEENS7_ILi64EEENS7_ILi96EEEEEELi96ENS_10bfloat16_tEfNS_4arch4Sm80ELb0ELb0ELb1ELb0ELb1ELb0ELb1ELb1EEENS1_21CollectiveEpilogueFwdINS6_IJS8_SA_S9_EEENS6_IJNS7_ILi1EEESI_SI_EEESC_SE_Li128ELb0ELb1ELb1ELb0EEENS1_19SingleTileSchedulerILb0ELb1ELb1ELi128EEEEEEEEEvNT_6ParamsE:
        .type           _ZN7cutlass13device_kernelIN5flash19enable_sm80_to_sm89INS1_16FlashAttnFwdSm80INS1_25CollectiveMainloopFwdSm80ILi4ELi1ELb0EN4cute5tupleIJNS5_1CILi128EEENS7_ILi64EEENS7_ILi96EEEEEELi96ENS_10bfloat16_tEfNS_4arch4Sm80ELb0ELb0ELb1ELb0ELb1ELb0ELb1ELb1EEENS1_21CollectiveEpilogueFwdINS6_IJS8_SA_S9_EEENS6_IJNS7_ILi1EEESI_SI_EEESC_SE_Li128ELb0ELb1ELb1ELb0EEENS1_19SingleTileSchedulerILb0ELb1ELb1ELi128EEEEEEEEEvNT_6ParamsE,@function
        .size           _ZN7cutlass13device_kernelIN5flash19enable_sm80_to_sm89INS1_16FlashAttnFwdSm80INS1_25CollectiveMainloopFwdSm80ILi4ELi1ELb0EN4cute5tupleIJNS5_1CILi128EEENS7_ILi64EEENS7_ILi96EEEEEELi96ENS_10bfloat16_tEfNS_4arch4Sm80ELb0ELb0ELb1ELb0ELb1ELb0ELb1ELb1EEENS1_21CollectiveEpilogueFwdINS6_IJS8_SA_S9_EEENS6_IJNS7_ILi1EEESI_SI_EEESC_SE_Li128ELb0ELb1ELb1ELb0EEENS1_19SingleTileSchedulerILb0ELb1ELb1ELi128EEEEEEEEEvNT_6ParamsE,(.L_x_9 - _ZN7cutlass13device_kernelIN5flash19enable_sm80_to_sm89INS1_16FlashAttnFwdSm80INS1_25CollectiveMainloopFwdSm80ILi4ELi1ELb0EN4cute5tupleIJNS5_1CILi128EEENS7_ILi64EEENS7_ILi96EEEEEELi96ENS_10bfloat16_tEfNS_4arch4Sm80ELb0ELb0ELb1ELb0ELb1ELb0ELb1ELb1EEENS1_21CollectiveEpilogueFwdINS6_IJS8_SA_S9_EEENS6_IJNS7_ILi1EEESI_SI_EEESC_SE_Li128ELb0ELb1ELb1ELb0EEENS1_19SingleTileSchedulerILb0ELb1ELb1ELi128EEEEEEEEEvNT_6ParamsE)
        .other          _ZN7cutlass13device_kernelIN5flash19enable_sm80_to_sm89INS1_16FlashAttnFwdSm80INS1_25CollectiveMainloopFwdSm80ILi4ELi1ELb0EN4cute5tupleIJNS5_1CILi128EEENS7_ILi64EEENS7_ILi96EEEEEELi96ENS_10bfloat16_tEfNS_4arch4Sm80ELb0ELb0ELb1ELb0ELb1ELb0ELb1ELb1EEENS1_21CollectiveEpilogueFwdINS6_IJS8_SA_S9_EEENS6_IJNS7_ILi1EEESI_SI_EEESC_SE_Li128ELb0ELb1ELb1ELb0EEENS1_19SingleTileSchedulerILb0ELb1ELb1ELi128EEEEEEEEEvNT_6ParamsE,@"STO_CUDA_ENTRY STV_DEFAULT"
_ZN7cutlass13device_kernelIN5flash19enable_sm80_to_sm89INS1_16FlashAttnFwdSm80INS1_25CollectiveMainloopFwdSm80ILi4ELi1ELb0EN4cute5tupleIJNS5_1CILi128EEENS7_ILi64EEENS7_ILi96EEEEEELi96ENS_10bfloat16_tEfNS_4arch4Sm80ELb0ELb0ELb1ELb0ELb1ELb0ELb1ELb1EEENS1_21CollectiveEpilogueFwdINS6_IJS8_SA_S9_EEENS6_IJNS7_ILi1EEESI_SI_EEESC_SE_Li128ELb0ELb1ELb1ELb0EEENS1_19SingleTileSchedulerILb0ELb1ELb1ELi128EEEEEEEEEvNT_6ParamsE:
[----:B------:R-:W-:Y:S01]  /*0000*/  LDC R1, c[0x0][0x28] ;  /* 0x00000a00ff017b82 */ /* 0x000fe20000000800 */
[----:B------:R-:W-:Y:S05]  /*0010*/  EXIT ;  /* 0x000000000000794d */ /* 0x000fea0003800000 */
.L_x_0:
[----:B------:R-:W-:-:S00]  /*0020*/  BRA `(.L_x_0) ;  /* 0xfffffffc00fc7947 */ /* 0x000fc0000383ffff */
[----:B------:R-:W-:-:S00]  /*0030*/  NOP ;  /* 0x0000000000007918 */ /* 0x000fc00000000000 */
        /* <DEDUP_REMOVED lines=12> */
.L_x_9:


//--------------------- .text._ZN7cutlass13device_kernelIN5flash19enable_sm80_to_sm89INS1_16FlashAttnFwdSm80INS1_25CollectiveMainloopFwdSm80ILi4ELi1ELb0EN4cute5tupleIJNS5_1CILi128EEENS7_ILi48EEENS7_ILi96EEEEEELi96ENS_10bfloat16_tEfNS_4arch4Sm80ELb0ELb0ELb1ELb1ELb1ELb0ELb1ELb1EEENS1_21CollectiveEpilogueFwdINS6_IJS8_SA_S9_EEENS6_IJNS7_ILi1EEESI_SI_EEESC_SE_Li128ELb1ELb1ELb1ELb0EEENS1_36VarlenDynamicPersistentTileSchedulerILi128ELi48ELi128ELi128ELb1ELb1ELb0ELb0ELb1ELb1EEEEEEEEEvNT_6ParamsE --------------------------
	.section	.text._ZN7cutlass13device_kernelIN5flash19enable_sm80_to_sm89INS1_16FlashAttnFwdSm80INS1_25CollectiveMainloopFwdSm80ILi4ELi1ELb0EN4cute5tupleIJNS5_1CILi128EEENS7_ILi48EEENS7_ILi96EEEEEELi96ENS_10bfloat16_tEfNS_4arch4Sm80ELb0ELb0ELb1ELb1ELb1ELb0ELb1ELb1EEENS1_21CollectiveEpilogueFwdINS6_IJS8_SA_S9_EEENS6_IJNS7_ILi1EEESI_SI_EEESC_SE_Li128ELb1ELb1ELb1ELb0EEENS1_36VarlenDynamicPersistentTileSchedulerILi128ELi48ELi128ELi128ELb1ELb1ELb0ELb0ELb1ELb1EEEEEEEEEvNT_6ParamsE,"ax",@progbits
	.align	128
.text._ZN7cutlass13device_kernelIN5flash19enable_sm80_to_sm89INS1_16FlashAttnFwdSm80INS1_25CollectiveMainloopFwdSm80ILi4ELi1ELb0EN4cute5tupleIJNS5_1CILi128EEENS7_ILi48EEENS7_ILi96EEEEEELi96ENS_10bfloat16_tEfNS_4arch4Sm80ELb0ELb0ELb1ELb1ELb1ELb0ELb1ELb1EEENS1_21CollectiveEpilogueFwdINS6_IJS8_SA_S9_EEENS6_IJNS7_ILi1EEESI_SI_EEESC_SE_Li128ELb1ELb1ELb1ELb0EEENS1_36VarlenDynamicPersistentTileSchedulerILi128ELi48ELi128ELi128ELb1ELb1ELb0ELb0ELb1ELb1EEEEEEEEEvNT_6ParamsE:
        .type           _ZN7cutlass13device_kernelIN5flash19enable_sm80_to_sm89INS1_16FlashAttnFwdSm80INS1_25CollectiveMainloopFwdSm80ILi4ELi1ELb0EN4cute5tupleIJNS5_1CILi128EEENS7_ILi48EEENS7_ILi96EEEEEELi96ENS_10bfloat16_tEfNS_4arch4Sm80ELb0ELb0ELb1ELb1ELb1ELb0ELb1ELb1EEENS1_21CollectiveEpilogueFwdINS6_IJS8_SA_S9_EEENS6_IJNS7_ILi1EEESI_SI_EEESC_SE_Li128ELb1ELb1ELb1ELb0EEENS1_36VarlenDynamicPersistentTileSchedulerILi128ELi48ELi128ELi128ELb1ELb1ELb0ELb0ELb1ELb1EEEEEEEEEvNT_6ParamsE,@function
        .size           _ZN7cutlass13device_kernelIN5flash19enable_sm80_to_sm89INS1_16FlashAttnFwdSm80INS1_25CollectiveMainloopFwdSm80ILi4ELi1ELb0EN4cute5tupleIJNS5_1CILi128EEENS7_ILi48EEENS7_ILi96EEEEEELi96ENS_10bfloat16_tEfNS_4arch4Sm80ELb0ELb0ELb1ELb1ELb1ELb0ELb1ELb1EEENS1_21CollectiveEpilogueFwdINS6_IJS8_SA_S9_EEENS6_IJNS7_ILi1EEESI_SI_EEESC_SE_Li128ELb1ELb1ELb1ELb0EEENS1_36VarlenDynamicPersistentTileSchedulerILi128ELi48ELi128ELi128ELb1ELb1ELb0ELb0ELb1ELb1EEEEEEEEEvNT_6ParamsE,(.L_x_10 - _ZN7cutlass13device_kernelIN5flash19enable_sm80_to_sm89INS1_16FlashAttnFwdSm80INS1_25CollectiveMainloopFwdSm80ILi4ELi1ELb0EN4cute5tupleIJNS5_1CILi128EEENS7_ILi48EEENS7_ILi96EEEEEELi96ENS_10bfloat16_tEfNS_4arch4Sm80ELb0ELb0ELb1ELb1ELb1ELb0ELb1ELb1EEENS1_21CollectiveEpilogueFwdINS6_IJS8_SA_S9_EEENS6_IJNS7_ILi1EEESI_SI_EEESC_SE_Li128ELb1ELb1ELb1ELb0EEENS1_36VarlenDynamicPersistentTileSchedulerILi128ELi48ELi128ELi128ELb1ELb1ELb0ELb0ELb1ELb1EEEEEEEEEvNT_6ParamsE)
        .other          _ZN7cutlass13device_kernelIN5flash19enable_sm80_to_sm89INS1_16FlashAttnFwdSm80INS1_25CollectiveMainloopFwdSm80ILi4ELi1ELb0EN4cute5tupleIJNS5_1CILi128EEENS7_ILi48EEENS7_ILi96EEEEEELi96ENS_10bfloat16_tEfNS_4arch4Sm80ELb0ELb0ELb1ELb1ELb1ELb0ELb1ELb1EEENS1_21CollectiveEpilogueFwdINS6_IJS8_SA_S9_EEENS6_IJNS7_ILi1EEESI_SI_EEESC_SE_Li128ELb1ELb1ELb1ELb0EEENS1_36VarlenDynamicPersistentTileSchedulerILi128ELi48ELi128ELi128ELb1ELb1ELb0ELb0ELb1ELb1EEEEEEEEEvNT_6ParamsE,@"STO_CUDA_ENTRY STV_DEFAULT"
_ZN7cutlass13device_kernelIN5flash19enable_sm80_to_sm89INS1_16FlashAttnFwdSm80INS1_25CollectiveMainloopFwdSm80ILi4ELi1ELb0EN4cute5tupleIJNS5_1CILi128EEENS7_ILi48EEENS7_ILi96EEEEEELi96ENS_10bfloat16_tEfNS_4arch4Sm80ELb0ELb0ELb1ELb1ELb1ELb0ELb1ELb1EEENS1_21CollectiveEpilogueFwdINS6_IJS8_SA_S9_EEENS6_IJNS7_ILi1EEESI_SI_EEESC_SE_Li128ELb1ELb1ELb1ELb0EEENS1_36VarlenDynamicPersistentTileSchedulerILi128ELi48ELi128ELi128ELb1ELb1ELb0ELb0ELb1ELb1EEEEEEEEEvNT_6ParamsE:
[----:B------:R-:W-:Y:S01]  /*0000*/  LDC R1, c[0x0][0x28] ;  /* 0x00000a00ff017b82 */ /* 0x000fe20000000800 */
[----:B------:R-:W-:Y:S05]  /*0010*/  EXIT ;  /* 0x000000000000794d */ /* 0x000fea0003800000 */
.L_x_1:
        /* <DEDUP_REMOVED lines=14> */
.L_x_10:


//--------------------- .text._ZN7cutlass13device_kernelIN5flash19enable_sm80_to_sm89INS1_16FlashAttnFwdSm80INS1_25CollectiveMainloopFwdSm80ILi4ELi1ELb0EN4cute5tupleIJNS5_1CILi128EEENS7_ILi48EEENS7_ILi96EEEEEELi96ENS_10bfloat16_tEfNS_4arch4Sm80ELb0ELb0ELb1ELb1ELb1ELb1ELb1ELb1EEENS1_21CollectiveEpilogueFwdINS6_IJS8_SA_S9_EEENS6_IJNS7_ILi1EEESI_SI_EEESC_SE_Li128ELb1ELb1ELb1ELb0EEENS1_36VarlenDynamicPersistentTileSchedulerILi128ELi48ELi128ELi128ELb1ELb1ELb0ELb0ELb1ELb1EEEEEEEEEvNT_6ParamsE --------------------------
	.section	.text._ZN7cutlass13device_kernelIN5flash19enable_sm80_to_sm89INS1_16FlashAttnFwdSm80INS1_25CollectiveMainloopFwdSm80ILi4ELi1ELb0EN4cute5tupleIJNS5_1CILi128EEENS7_ILi48EEENS7_ILi96EEEEEELi96ENS_10bfloat16_tEfNS_4arch4Sm80ELb0ELb0ELb1ELb1ELb1ELb1ELb1ELb1EEENS1_21CollectiveEpilogueFwdINS6_IJS8_SA_S9_EEENS6_IJNS7_ILi1EEESI_SI_EEESC_SE_Li128ELb1ELb1ELb1ELb0EEENS1_36VarlenDynamicPersistentTileSchedulerILi128ELi48ELi128ELi128ELb1ELb1ELb0ELb0ELb1ELb1EEEEEEEEEvNT_6ParamsE,"ax",@progbits
	.align	128
.text._ZN7cutlass13device_kernelIN5flash19enable_sm80_to_sm89INS1_16FlashAttnFwdSm80INS1_25CollectiveMainloopFwdSm80ILi4ELi1ELb0EN4cute5tupleIJNS5_1CILi128EEENS7_ILi48EEENS7_ILi96EEEEEELi96ENS_10bfloat16_tEfNS_4arch4Sm80ELb0ELb0ELb1ELb1ELb1ELb1ELb1ELb1EEENS1_21CollectiveEpilogueFwdINS6_IJS8_SA_S9_EEENS6_IJNS7_ILi1EEESI_SI_EEESC_SE_Li128ELb1ELb1ELb1ELb0EEENS1_36VarlenDynamicPersistentTileSchedulerILi128ELi48ELi128ELi128ELb1ELb1ELb0ELb0ELb1ELb1EEEEEEEEEvNT_6ParamsE:
        .type           _ZN7cutlass13device_kernelIN5flash19enable_sm80_to_sm89INS1_16FlashAttnFwdSm80INS1_25CollectiveMainloopFwdSm80ILi4ELi1ELb0EN4cute5tupleIJNS5_1CILi128EEENS7_ILi48EEENS7_ILi96EEEEEELi96ENS_10bfloat16_tEfNS_4arch4Sm80ELb0ELb0ELb1ELb1ELb1ELb1ELb1ELb1EEENS1_21CollectiveEpilogueFwdINS6_IJS8_SA_S9_EEENS6_IJNS7_ILi1EEESI_SI_EEESC_SE_Li128ELb1ELb1ELb1ELb0EEENS1_36VarlenDynamicPersistentTileSchedulerILi128ELi48ELi128ELi128ELb1ELb1ELb0ELb0ELb1ELb1EEEEEEEEEvNT_6ParamsE,@function
        .size           _ZN7cutlass13device_kernelIN5flash19enable_sm80_to_sm89INS1_16FlashAttnFwdSm80INS1_25CollectiveMainloopFwdSm80ILi4ELi1ELb0EN4cute5tupleIJNS5_1CILi128EEENS7_ILi48EEENS7_ILi96EEEEEELi96ENS_10bfloat16_tEfNS_4arch4Sm80ELb0ELb0ELb1ELb1ELb1ELb1ELb1ELb1EEENS1_21CollectiveEpilogueFwdINS6_IJS8_SA_S9_EEENS6_IJNS7_ILi1EEESI_SI_EEESC_SE_Li128ELb1ELb1ELb1ELb0EEENS1_36VarlenDynamicPersistentTileSchedulerILi128ELi48ELi128ELi128ELb1ELb1ELb0ELb0ELb1ELb1EEEEEEEEEvNT_6ParamsE,(.L_x_11 - _ZN7cutlass13device_kernelIN5flash19enable_sm80_to_sm89INS1_16FlashAttnFwdSm80INS1_25CollectiveMainloopFwdSm80ILi4ELi1ELb0EN4cute5tupleIJNS5_1CILi128EEENS7_ILi48EEENS7_ILi96EEEEEELi96ENS_10bfloat16_tEfNS_4arch4Sm80ELb0ELb0ELb1ELb1ELb1ELb1ELb1ELb1EEENS1_21CollectiveEpilogueFwdINS6_IJS8_SA_S9_EEENS6_IJNS7_ILi1EEESI_SI_EEESC_SE_Li128ELb1ELb1ELb1ELb0EEENS1_36VarlenDynamicPersistentTileSchedulerILi128ELi48ELi128ELi128ELb1ELb1ELb0ELb0ELb1ELb1EEEEEEEEEvNT_6ParamsE)
        .other          _ZN7cutlass13device_kernelIN5flash19enable_sm80_to_sm89INS1_16FlashAttnFwdSm80INS1_25CollectiveMainloopFwdSm80ILi4ELi1ELb0EN4cute5tupleIJNS5_1CILi128EEENS7_ILi48EEENS7_ILi96EEEEEELi96ENS_10bfloat16_tEfNS_4arch4Sm80ELb0ELb0ELb1ELb1ELb1ELb1ELb1ELb1EEENS1_21CollectiveEpilogueFwdINS6_IJS8_SA_S9_EEENS6_IJNS7_ILi1EEESI_SI_EEESC_SE_Li128ELb1ELb1ELb1ELb0EEENS1_36VarlenDynamicPersistentTileSchedulerILi128ELi48ELi128ELi128ELb1ELb1ELb0ELb0ELb1ELb1EEEEEEEEEvNT_6ParamsE,@"STO_CUDA_ENTRY STV_DEFAULT"
_ZN7cutlass13device_kernelIN5flash19enable_sm80_to_sm89INS1_16FlashAttnFwdSm80INS1_25CollectiveMainloopFwdSm80ILi4ELi1ELb0EN4cute5tupleIJNS5_1CILi128EEENS7_ILi48EEENS7_ILi96EEEEEELi96ENS_10bfloat16_tEfNS_4arch4Sm80ELb0ELb0ELb1ELb1ELb1ELb1ELb1ELb1EEENS1_21CollectiveEpilogueFwdINS6_IJS8_SA_S9_EEENS6_IJNS7_ILi1EEESI_SI_EEESC_SE_Li128ELb1ELb1ELb1ELb0EEENS1_36VarlenDynamicPersistentTileSchedulerILi128ELi48ELi128ELi128ELb1ELb1ELb0ELb0ELb1ELb1EEEEEEEEEvNT_6ParamsE:
[----:B------:R-:W-:Y:S01]  /*0000*/  LDC R1, c[0x0][0x28] ;  /* 0x00000a00ff017b82 */ /* 0x000fe20000000800 */
[----:B------:R-:W-:Y:S05]  /*0010*/  EXIT ;  /* 0x000000000000794d */ /* 0x000fea0003800000 */
.L_x_2:
        /* <DEDUP_REMOVED lines=14> */
.L_x_11:


//--------------------- .text._ZN7cutlass13device_kernelIN5flash19enable_sm80_to_sm89INS1_16FlashAttnFwdSm80INS1_25CollectiveMainloopFwdSm80ILi4ELi1ELb0EN4cute5tupleIJNS5_1CILi128EEENS7_ILi48EEENS7_ILi96EEEEEELi96ENS_10bfloat16_tEfNS_4arch4Sm80ELb0ELb1ELb1ELb0ELb1ELb0ELb1ELb1EEENS1_21CollectiveEpilogueFwdINS6_IJS8_SA_S9_EEENS6_IJNS7_ILi1EEESI_SI_EEESC_SE_Li128ELb0ELb1ELb1ELb0EEENS1_19SingleTileSchedulerILb0ELb1ELb1ELi128EEEEEEEEEvNT_6ParamsE --------------------------
	.section	.text._ZN7cutlass13device_kernelIN5flash19enable_sm80_to_sm89INS1_16FlashAttnFwdSm80INS1_25CollectiveMainloopFwdSm80ILi4ELi1ELb0EN4cute5tupleIJNS5_1CILi128EEENS7_ILi48EEENS7_ILi96EEEEEELi96ENS_10bfloat16_tEfNS_4arch4Sm80ELb0ELb1ELb1ELb0ELb1ELb0ELb1ELb1EEENS1_21CollectiveEpilogueFwdINS6_IJS8_SA_S9_EEENS6_IJNS7_ILi1EEESI_SI_EEESC_SE_Li128ELb0ELb1ELb1ELb0EEENS1_19SingleTileSchedulerILb0ELb1ELb1ELi128EEEEEEEEEvNT_6ParamsE,"ax",@progbits
	.align	128
.text._ZN7cutlass13device_kernelIN5flash19enable_sm80_to_sm89INS1_16FlashAttnFwdSm80INS1_25CollectiveMainloopFwdSm80ILi4ELi1ELb0EN4cute5tupleIJNS5_1CILi128EEENS7_ILi48EEENS7_ILi96EEEEEELi96ENS_10bfloat16_tEfNS_4arch4Sm80ELb0ELb1ELb1ELb0ELb1ELb0ELb1ELb1EEENS1_21CollectiveEpilogueFwdINS6_IJS8_SA_S9_EEENS6_IJNS7_ILi1EEESI_SI_EEESC_SE_Li128ELb0ELb1ELb1ELb0EEENS1_19SingleTileSchedulerILb0ELb1ELb1ELi128EEEEEEEEEvNT_6ParamsE:
        .type           _ZN7cutlass13device_kernelIN5flash19enable_sm80_to_sm89INS1_16FlashAttnFwdSm80INS1_25CollectiveMainloopFwdSm80ILi4ELi1ELb0EN4cute5tupleIJNS5_1CILi128EEENS7_ILi48EEENS7_ILi96EEEEEELi96ENS_10bfloat16_tEfNS_4arch4Sm80ELb0ELb1ELb1ELb0ELb1ELb0ELb1ELb1EEENS1_21CollectiveEpilogueFwdINS6_IJS8_SA_S9_EEENS6_IJNS7_ILi1EEESI_SI_EEESC_SE_Li128ELb0ELb1ELb1ELb0EEENS1_19SingleTileSchedulerILb0ELb1ELb1ELi128EEEEEEEEEvNT_6ParamsE,@function
        .size           _ZN7cutlass13device_kernelIN5flash19enable_sm80_to_sm89INS1_16FlashAttnFwdSm80INS1_25CollectiveMainloopFwdSm80ILi4ELi1ELb0EN4cute5tupleIJNS5_1CILi128EEENS7_ILi48EEENS7_ILi96EEEEEELi96ENS_10bfloat16_tEfNS_4arch4Sm80ELb0ELb1ELb1ELb0ELb1ELb0ELb1ELb1EEENS1_21CollectiveEpilogueFwdINS6_IJS8_SA_S9_EEENS6_IJNS7_ILi1EEESI_SI_EEESC_SE_Li128ELb0ELb1ELb1ELb0EEENS1_19SingleTileSchedulerILb0ELb1ELb1ELi128EEEEEEEEEvNT_6ParamsE,(.L_x_12 - _ZN7cutlass13device_kernelIN5flash19enable_sm80_to_sm89INS1_16FlashAttnFwdSm80INS1_25CollectiveMainloopFwdSm80ILi4ELi1ELb0EN4cute5tupleIJNS5_1CILi128EEENS7_ILi48EEENS7_ILi96EEEEEELi96ENS_10bfloat16_tEfNS_4arch4Sm80ELb0ELb1ELb1ELb0ELb1ELb0ELb1ELb1EEENS1_21CollectiveEpilogueFwdINS6_IJS8_SA_S9_EEENS6_IJNS7_ILi1EEESI_SI_EEESC_SE_Li128ELb0ELb1ELb1ELb0EEENS1_19SingleTileSchedulerILb0ELb1ELb1ELi128EEEEEEEEEvNT_6ParamsE)
        .other          _ZN7cutlass13device_kernelIN5flash19enable_sm80_to_sm89INS1_16FlashAttnFwdSm80INS1_25CollectiveMainloopFwdSm80ILi4ELi1ELb0EN4cute5tupleIJNS5_1CILi128EEENS7_ILi48EEENS7_ILi96EEEEEELi96ENS_10bfloat16_tEfNS_4arch4Sm80ELb0ELb1ELb1ELb0ELb1ELb0ELb1ELb1EEENS1_21CollectiveEpilogueFwdINS6_IJS8_SA_S9_EEENS6_IJNS7_ILi1EEESI_SI_EEESC_SE_Li128ELb0ELb1ELb1ELb0EEENS1_19SingleTileSchedulerILb0ELb1ELb1ELi128EEEEEEEEEvNT_6ParamsE,@"STO_CUDA_ENTRY STV_DEFAULT"
_ZN7cutlass13device_kernelIN5flash19enable_sm80_to_sm89INS1_16FlashAttnFwdSm80INS1_25CollectiveMainloopFwdSm80ILi4ELi1ELb0EN4cute5tupleIJNS5_1CILi128EEENS7_ILi48EEENS7_ILi96EEEEEELi96ENS_10bfloat16_tEfNS_4arch4Sm80ELb0ELb1ELb1ELb0ELb1ELb0ELb1ELb1EEENS1_21CollectiveEpilogueFwdINS6_IJS8_SA_S9_EEENS6_IJNS7_ILi1EEESI_SI_EEESC_SE_Li128ELb0ELb1ELb1ELb0EEENS1_19SingleTileSchedulerILb0ELb1ELb1ELi128EEEEEEEEEvNT_6ParamsE:
[----:B------:R-:W-:Y:S01]  /*0000*/  LDC R1, c[0x0][0x28] ;  /* 0x00000a00ff017b82 */ /* 0x000fe20000000800 */
[----:B------:R-:W-:Y:S05]  /*0010*/  EXIT ;  /* 0x000000000000794d */ /* 0x000fea0003800000 */
.L_x_3:
        /* <DEDUP_REMOVED lines=14> */
.L_x_12:


//--------------------- .text._ZN7cutlass13device_kernelIN5flash19enable_sm80_to_sm89INS1_16FlashAttnFwdSm80INS1_25CollectiveMainloopFwdSm80ILi4ELi1ELb0EN4cute5tupleIJNS5_1CILi128EEENS7_ILi48EEENS7_ILi96EEEEEELi96ENS_10bfloat16_tEfNS_4arch4Sm80ELb0ELb1ELb1ELb1ELb1ELb0ELb1ELb1EEENS1_21CollectiveEpilogueFwdINS6_IJS8_SA_S9_EEENS6_IJNS7_ILi1EEESI_SI_EEESC_SE_Li128ELb1ELb1ELb1ELb0EEENS1_36VarlenDynamicPersistentTileSchedulerILi128ELi48ELi128ELi128ELb1ELb1ELb0ELb1ELb0ELb1EEEEEEEEEvNT_6ParamsE --------------------------
	.section	.text._ZN7cutlass13device_kernelIN5flash19enable_sm80_to_sm89INS1_16FlashAttnFwdSm80INS1_25CollectiveMainloopFwdSm80ILi4ELi1ELb0EN4cute5tupleIJNS5_1CILi128EEENS7_ILi48EEENS7_ILi96EEEEEELi96ENS_10bfloat16_tEfNS_4arch4Sm80ELb0ELb1ELb1ELb1ELb1ELb0ELb1ELb1EEENS1_21CollectiveEpilogueFwdINS6_IJS8_SA_S9_EEENS6_IJNS7_ILi1EEESI_SI_EEESC_SE_Li128ELb1ELb1ELb1ELb0EEENS1_36VarlenDynamicPersistentTileSchedulerILi128ELi48ELi128ELi128ELb1ELb1ELb0ELb1ELb0ELb1EEEEEEEEEvNT_6ParamsE,"ax",@progbits
	.align	128
.text._ZN7cutlass13device_kernelIN5flash19enable_sm80_to_sm89INS1_16FlashAttnFwdSm80INS1_25CollectiveMainloopFwdSm80ILi4ELi1ELb0EN4cute5tupleIJNS5_1CILi128EEENS7_ILi48EEENS7_ILi96EEEEEELi96ENS_10bfloat16_tEfNS_4arch4Sm80ELb0ELb1ELb1ELb1ELb1ELb0ELb1ELb1EEENS1_21CollectiveEpilogueFwdINS6_IJS8_SA_S9_EEENS6_IJNS7_ILi1EEESI_SI_EEESC_SE_Li128ELb1ELb1ELb1ELb0EEENS1_36VarlenDynamicPersistentTileSchedulerILi128ELi48ELi128ELi128ELb1ELb1ELb0ELb1ELb0ELb1EEEEEEEEEvNT_6ParamsE:
        .type           _ZN7cutlass13device_kernelIN5flash19enable_sm80_to_sm89INS1_16FlashAttnFwdSm80INS1_25CollectiveMainloopFwdSm80ILi4ELi1ELb0EN4cute5tupleIJNS5_1CILi128EEENS7_ILi48EEENS7_ILi96EEEEEELi96ENS_10bfloat16_tEfNS_4arch4Sm80ELb0ELb1ELb1ELb1ELb1ELb0ELb1ELb1EEENS1_21CollectiveEpilogueFwdINS6_IJS8_SA_S9_EEENS6_IJNS7_ILi1EEESI_SI_EEESC_SE_Li128ELb1ELb1ELb1ELb0EEENS1_36VarlenDynamicPersistentTileSchedulerILi128ELi48ELi128ELi128ELb1ELb1ELb0ELb1ELb0ELb1EEEEEEEEEvNT_6ParamsE,@function
        .size           _ZN7cutlass13device_kernelIN5flash19enable_sm80_to_sm89INS1_16FlashAttnFwdSm80INS1_25CollectiveMainloopFwdSm80ILi4ELi1ELb0EN4cute5tupleIJNS5_1CILi128EEENS7_ILi48EEENS7_ILi96EEEEEELi96ENS_10bfloat16_tEfNS_4arch4Sm80ELb0ELb1ELb1ELb1ELb1ELb0ELb1ELb1EEENS1_21CollectiveEpilogueFwdINS6_IJS8_SA_S9_EEENS6_IJNS7_ILi1EEESI_SI_EEESC_SE_Li128ELb1ELb1ELb1ELb0EEENS1_36VarlenDynamicPersistentTileSchedulerILi128ELi48ELi128ELi128ELb1ELb1ELb0ELb1ELb0ELb1EEEEEEEEEvNT_6ParamsE,(.L_x_13 - _ZN7cutlass13device_kernelIN5flash19enable_sm80_to_sm89INS1_16FlashAttnFwdSm80INS1_25CollectiveMainloopFwdSm80ILi4ELi1ELb0EN4cute5tupleIJNS5_1CILi128EEENS7_ILi48EEENS7_ILi96EEEEEELi96ENS_10bfloat16_tEfNS_4arch4Sm80ELb0ELb1ELb1ELb1ELb1ELb0ELb1ELb1EEENS1_21CollectiveEpilogueFwdINS6_IJS8_SA_S9_EEENS6_IJNS7_ILi1EEESI_SI_EEESC_SE_Li128ELb1ELb1ELb1ELb0EEENS1_36VarlenDynamicPersistentTileSchedulerILi128ELi48ELi128ELi128ELb1ELb1ELb0ELb1ELb0ELb1EEEEEEEEEvNT_6ParamsE)
        .other          _ZN7cutlass13device_kernelIN5flash19enable_sm80_to_sm89INS1_16FlashAttnFwdSm80INS1_25CollectiveMainloopFwdSm80ILi4ELi1ELb0EN4cute5tupleIJNS5_1CILi128EEENS7_ILi48EEENS7_ILi96EEEEEELi96ENS_10bfloat16_tEfNS_4arch4Sm80ELb0ELb1ELb1ELb1ELb1ELb0ELb1ELb1EEENS1_21CollectiveEpilogueFwdINS6_IJS8_SA_S9_EEENS6_IJNS7_ILi1EEESI_SI_EEESC_SE_Li128ELb1ELb1ELb1ELb0EEENS1_36VarlenDynamicPersistentTileSchedulerILi128ELi48ELi128ELi128ELb1ELb1ELb0ELb1ELb0ELb1EEEEEEEEEvNT_6ParamsE,@"STO_CUDA_ENTRY STV_DEFAULT"
_ZN7cutlass13device_kernelIN5flash19enable_sm80_to_sm89INS1_16FlashAttnFwdSm80INS1_25CollectiveMainloopFwdSm80ILi4ELi1ELb0EN4cute5tupleIJNS5_1CILi128EEENS7_ILi48EEENS7_ILi96EEEEEELi96ENS_10bfloat16_tEfNS_4arch4Sm80ELb0ELb1ELb1ELb1ELb1ELb0ELb1ELb1EEENS1_21CollectiveEpilogueFwdINS6_IJS8_SA_S9_EEENS6_IJNS7_ILi1EEESI_SI_EEESC_SE_Li128ELb1ELb1ELb1ELb0EEENS1_36VarlenDynamicPersistentTileSchedulerILi128ELi48ELi128ELi128ELb1ELb1ELb0ELb1ELb0ELb1EEEEEEEEEvNT_6ParamsE:
[----:B------:R-:W-:Y:S01]  /*0000*/  LDC R1, c[0x0][0x28] ;  /* 0x00000a00ff017b82 */ /* 0x000fe20000000800 */
[----:B------:R-:W-:Y:S05]  /*0010*/  EXIT ;  /* 0x000000000000794d */ /* 0x000fea0003800000 */
.L_x_4:
        /* <DEDUP_REMOVED lines=14> */
.L_x_13:


//--------------------- .text._ZN7cutlass13device_kernelIN5flash19enable_sm80_to_sm89INS1_16FlashAttnFwdSm80INS1_25CollectiveMainloopFwdSm80ILi4ELi1ELb0EN4cute5tupleIJNS5_1CILi128EEENS7_ILi48EEENS7_ILi96EEEEEELi96ENS_10bfloat16_tEfNS_4arch4Sm80ELb0ELb1ELb1ELb1ELb1ELb1ELb1ELb1EEENS1_21CollectiveEpilogueFwdINS6_IJS8_SA_S9_EEENS6_IJNS7_ILi1EEESI_SI_EEESC_SE_Li128ELb1ELb1ELb1ELb0EEENS1_36VarlenDynamicPersistentTileSchedulerILi128ELi48ELi128ELi128ELb1ELb1ELb0ELb1ELb0ELb1EEEEEEEEEvNT_6ParamsE --------------------------
	.section	.text._ZN7cutlass13device_kernelIN5flash19enable_sm80_to_sm89INS1_16FlashAttnFwdSm80INS1_25CollectiveMainloopFwdSm80ILi4ELi1ELb0EN4cute5tupleIJNS5_1CILi128EEENS7_ILi48EEENS7_ILi96EEEEEELi96ENS_10bfloat16_tEfNS_4arch4Sm80ELb0ELb1ELb1ELb1ELb1ELb1ELb1ELb1EEENS1_21CollectiveEpilogueFwdINS6_IJS8_SA_S9_EEENS6_IJNS7_ILi1EEESI_SI_EEESC_SE_Li128ELb1ELb1ELb1ELb0EEENS1_36VarlenDynamicPersistentTileSchedulerILi128ELi48ELi128ELi128ELb1ELb1ELb0ELb1ELb0ELb1EEEEEEEEEvNT_6ParamsE,"ax",@progbits
	.align	128
.text._ZN7cutlass13device_kernelIN5flash19enable_sm80_to_sm89INS1_16FlashAttnFwdSm80INS1_25CollectiveMainloopFwdSm80ILi4ELi1ELb0EN4cute5tupleIJNS5_1CILi128EEENS7_ILi48EEENS7_ILi96EEEEEELi96ENS_10bfloat16_tEfNS_4arch4Sm80ELb0ELb1ELb1ELb1ELb1ELb1ELb1ELb1EEENS1_21CollectiveEpilogueFwdINS6_IJS8_SA_S9_EEENS6_IJNS7_ILi1EEESI_SI_EEESC_SE_Li128ELb1ELb1ELb1ELb0EEENS1_36VarlenDynamicPersistentTileSchedulerILi128ELi48ELi128ELi128ELb1ELb1ELb0ELb1ELb0ELb1EEEEEEEEEvNT_6ParamsE:
        .type           _ZN7cutlass13device_kernelIN5flash19enable_sm80_to_sm89INS1_16FlashAttnFwdSm80INS1_25CollectiveMainloopFwdSm80ILi4ELi1ELb0EN4cute5tupleIJNS5_1CILi128EEENS7_ILi48EEENS7_ILi96EEEEEELi96ENS_10bfloat16_tEfNS_4arch4Sm80ELb0ELb1ELb1ELb1ELb1ELb1ELb1ELb1EEENS1_21CollectiveEpilogueFwdINS6_IJS8_SA_S9_EEENS6_IJNS7_ILi1EEESI_SI_EEESC_SE_Li128ELb1ELb1ELb1ELb0EEENS1_36VarlenDynamicPersistentTileSchedulerILi128ELi48ELi128ELi128ELb1ELb1ELb0ELb1ELb0ELb1EEEEEEEEEvNT_6ParamsE,@function
        .size           _ZN7cutlass13device_kernelIN5flash19enable_sm80_to_sm89INS1_16FlashAttnFwdSm80INS1_25CollectiveMainloopFwdSm80ILi4ELi1ELb0EN4cute5tupleIJNS5_1CILi128EEENS7_ILi48EEENS7_ILi96EEEEEELi96ENS_10bfloat16_tEfNS_4arch4Sm80ELb0ELb1ELb1ELb1ELb1ELb1ELb1ELb1EEENS1_21CollectiveEpilogueFwdINS6_IJS8_SA_S9_EEENS6_IJNS7_ILi1EEESI_SI_EEESC_SE_Li128ELb1ELb1ELb1ELb0EEENS1_36VarlenDynamicPersistentTileSchedulerILi128ELi48ELi128ELi128ELb1ELb1ELb0ELb1ELb0ELb1EEEEEEEEEvNT_6ParamsE,(.L_x_14 - _ZN7cutlass13device_kernelIN5flash19enable_sm80_to_sm89INS1_16FlashAttnFwdSm80INS1_25CollectiveMainloopFwdSm80ILi4ELi1ELb0EN4cute5tupleIJNS5_1CILi128EEENS7_ILi48EEENS7_ILi96EEEEEELi96ENS_10bfloat16_tEfNS_4arch4Sm80ELb0ELb1ELb1ELb1ELb1ELb1ELb1ELb1EEENS1_21CollectiveEpilogueFwdINS6_IJS8_SA_S9_EEENS6_IJNS7_ILi1EEESI_SI_EEESC_SE_Li128ELb1ELb1ELb1ELb0EEENS1_36VarlenDynamicPersistentTileSchedulerILi128ELi48ELi128ELi128ELb1ELb1ELb0ELb1ELb0ELb1EEEEEEEEEvNT_6ParamsE)
        .other          _ZN7cutlass13device_kernelIN5flash19enable_sm80_to_sm89INS1_16FlashAttnFwdSm80INS1_25CollectiveMainloopFwdSm80ILi4ELi1ELb0EN4cute5tupleIJNS5_1CILi128EEENS7_ILi48EEENS7_ILi96EEEEEELi96ENS_10bfloat16_tEfNS_4arch4Sm80ELb0ELb1ELb1ELb1ELb1ELb1ELb1ELb1EEENS1_21CollectiveEpilogueFwdINS6_IJS8_SA_S9_EEENS6_IJNS7_ILi1EEESI_SI_EEESC_SE_Li128ELb1ELb1ELb1ELb0EEENS1_36VarlenDynamicPersistentTileSchedulerILi128ELi48ELi128ELi128ELb1ELb1ELb0ELb1ELb0ELb1EEEEEEEEEvNT_6ParamsE,@"STO_CUDA_ENTRY STV_DEFAULT"
_ZN7cutlass13device_kernelIN5flash19enable_sm80_to_sm89INS1_16FlashAttnFwdSm80INS1_25CollectiveMainloopFwdSm80ILi4ELi1ELb0EN4cute5tupleIJNS5_1CILi128EEENS7_ILi48EEENS7_ILi96EEEEEELi96ENS_10bfloat16_tEfNS_4arch4Sm80ELb0ELb1ELb1ELb1ELb1ELb1ELb1ELb1EEENS1_21CollectiveEpilogueFwdINS6_IJS8_SA_S9_EEENS6_IJNS7_ILi1EEESI_SI_EEESC_SE_Li128ELb1ELb1ELb1ELb0EEENS1_36VarlenDynamicPersistentTileSchedulerILi128ELi48ELi128ELi128ELb1ELb1ELb0ELb1ELb0ELb1EEEEEEEEEvNT_6ParamsE:
[----:B------:R-:W-:Y:S01]  /*0000*/  LDC R1, c[0x0][0x28] ;  /* 0x00000a00ff017b82 */ /* 0x000fe20000000800 */
[----:B------:R-:W-:Y:S05]  /*0010*/  EXIT ;  /* 0x000000000000794d */ /* 0x000fea0003800000 */
.L_x_5:
        /* <DEDUP_REMOVED lines=14> */
.L_x_14:


//--------------------- .text._ZN7cutlass13device_kernelIN5flash19enable_sm80_to_sm89INS1_16FlashAttnFwdSm80INS1_25CollectiveMainloopFwdSm80ILi4ELi1ELb0EN4cute5tupleIJNS5_1CILi128EEENS7_ILi64EEENS7_ILi96EEEEEELi96ENS_10bfloat16_tEfNS_4arch4Sm80ELb1ELb0ELb1ELb0ELb1ELb0ELb1ELb1EEENS1_21CollectiveEpilogueFwdINS6_IJS8_SA_S9_EEENS6_IJNS7_ILi1EEESI_SI_EEESC_SE_Li128ELb0ELb1ELb1ELb0EEENS1_30DynamicPersistentTileSchedulerILi128ELi128ELb1ELb1ELb0EEEEEEEEEvNT_6ParamsE --------------------------
	.section	.text._ZN7cutlass13device_kernelIN5flash19enable_sm80_to_sm89INS1_16FlashAttnFwdSm80INS1_25CollectiveMainloopFwdSm80ILi4ELi1ELb0EN4cute5tupleIJNS5_1CILi128EEENS7_ILi64EEENS7_ILi96EEEEEELi96ENS_10bfloat16_tEfNS_4arch4Sm80ELb1ELb0ELb1ELb0ELb1ELb0ELb1ELb1EEENS1_21CollectiveEpilogueFwdINS6_IJS8_SA_S9_EEENS6_IJNS7_ILi1EEESI_SI_EEESC_SE_Li128ELb0ELb1ELb1ELb0EEENS1_30DynamicPersistentTileSchedulerILi128ELi128ELb1ELb1ELb0EEEEEEEEEvNT_6ParamsE,"ax",@progbits
	.align	128
.text._ZN7cutlass13device_kernelIN5flash19enable_sm80_to_sm89INS1_16FlashAttnFwdSm80INS1_25CollectiveMainloopFwdSm80ILi4ELi1ELb0EN4cute5tupleIJNS5_1CILi128EEENS7_ILi64EEENS7_ILi96EEEEEELi96ENS_10bfloat16_tEfNS_4arch4Sm80ELb1ELb0ELb1ELb0ELb1ELb0ELb1ELb1EEENS1_21CollectiveEpilogueFwdINS6_IJS8_SA_S9_EEENS6_IJNS7_ILi1EEESI_SI_EEESC_SE_Li128ELb0ELb1ELb1ELb0EEENS1_30DynamicPersistentTileSchedulerILi128ELi128ELb1ELb1ELb0EEEEEEEEEvNT_6ParamsE:
        .type           _ZN7cutlass13device_kernelIN5flash19enable_sm80_to_sm89INS1_16FlashAttnFwdSm80INS1_25CollectiveMainloopFwdSm80ILi4ELi1ELb0EN4cute5tupleIJNS5_1CILi128EEENS7_ILi64EEENS7_ILi96EEEEEELi96ENS_10bfloat16_tEfNS_4arch4Sm80ELb1ELb0ELb1ELb0ELb1ELb0ELb1ELb1EEENS1_21CollectiveEpilogueFwdINS6_IJS8_SA_S9_EEENS6_IJNS7_ILi1EEESI_SI_EEESC_SE_Li128ELb0ELb1ELb1ELb0EEENS1_30DynamicPersistentTileSchedulerILi128ELi128ELb1ELb1ELb0EEEEEEEEEvNT_6ParamsE,@function
        .size           _ZN7cutlass13device_kernelIN5flash19enable_sm80_to_sm89INS1_16FlashAttnFwdSm80INS1_25CollectiveMainloopFwdSm80ILi4ELi1ELb0EN4cute5tupleIJNS5_1CILi128EEENS7_ILi64EEENS7_ILi96EEEEEELi96ENS_10bfloat16_tEfNS_4arch4Sm80ELb1ELb0ELb1ELb0ELb1ELb0ELb1ELb1EEENS1_21CollectiveEpilogueFwdINS6_IJS8_SA_S9_EEENS6_IJNS7_ILi1EEESI_SI_EEESC_SE_Li128ELb0ELb1ELb1ELb0EEENS1_30DynamicPersistentTileSchedulerILi128ELi128ELb1ELb1ELb0EEEEEEEEEvNT_6ParamsE,(.L_x_15 - _ZN7cutlass13device_kernelIN5flash19enable_sm80_to_sm89INS1_16FlashAttnFwdSm80INS1_25CollectiveMainloopFwdSm80ILi4ELi1ELb0EN4cute5tupleIJNS5_1CILi128EEENS7_ILi64EEENS7_ILi96EEEEEELi96ENS_10bfloat16_tEfNS_4arch4Sm80ELb1ELb0ELb1ELb0ELb1ELb0ELb1ELb1EEENS1_21CollectiveEpilogueFwdINS6_IJS8_SA_S9_EEENS6_IJNS7_ILi1EEESI_SI_EEESC_SE_Li128ELb0ELb1ELb1ELb0EEENS1_30DynamicPersistentTileSchedulerILi128ELi128ELb1ELb1ELb0EEEEEEEEEvNT_6ParamsE)
        .other          _ZN7cutlass13device_kernelIN5flash19enable_sm80_to_sm89INS1_16FlashAttnFwdSm80INS1_25CollectiveMainloopFwdSm80ILi4ELi1ELb0EN4cute5tupleIJNS5_1CILi128EEENS7_ILi64EEENS7_ILi96EEEEEELi96ENS_10bfloat16_tEfNS_4arch4Sm80ELb1ELb0ELb1ELb0ELb1ELb0ELb1ELb1EEENS1_21CollectiveEpilogueFwdINS6_IJS8_SA_S9_EEENS6_IJNS7_ILi1EEESI_SI_EEESC_SE_Li128ELb0ELb1ELb1ELb0EEENS1_30DynamicPersistentTileSchedulerILi128ELi128ELb1ELb1ELb0EEEEEEEEEvNT_6ParamsE,@"STO_CUDA_ENTRY STV_DEFAULT"
_ZN7cutlass13device_kernelIN5flash19enable_sm80_to_sm89INS1_16FlashAttnFwdSm80INS1_25CollectiveMainloopFwdSm80ILi4ELi1ELb0EN4cute5tupleIJNS5_1CILi128EEENS7_ILi64EEENS7_ILi96EEEEEELi96ENS_10bfloat16_tEfNS_4arch4Sm80ELb1ELb0ELb1ELb0ELb1ELb0ELb1ELb1EEENS1_21CollectiveEpilogueFwdINS6_IJS8_SA_S9_EEENS6_IJNS7_ILi1EEESI_SI_EEESC_SE_Li128ELb0ELb1ELb1ELb0EEENS1_30DynamicPersistentTileSchedulerILi128ELi128ELb1ELb1ELb0EEEEEEEEEvNT_6ParamsE:
[----:B------:R-:W-:Y:S01]  /*0000*/  LDC R1, c[0x0][0x28] ;  /* 0x00000a00ff017b82 */ /* 0x000fe20000000800 */
[----:B------:R-:W-:Y:S05]  /*0010*/  EXIT ;  /* 0x000000000000794d */ /* 0x000fea0003800000 */
.L_x_6:
        /* <DEDUP_REMOVED lines=14> */
.L_x_15:


//--------------------- .text._ZN7cutlass13device_kernelIN5flash19enable_sm80_to_sm89INS1_16FlashAttnFwdSm80INS1_25CollectiveMainloopFwdSm80ILi4ELi1ELb0EN4cute5tupleIJNS5_1CILi128EEENS7_ILi48EEENS7_ILi96EEEEEELi96ENS_10bfloat16_tEfNS_4arch4Sm80ELb1ELb0ELb1ELb1ELb1ELb0ELb1ELb1EEENS1_21CollectiveEpilogueFwdINS6_IJS8_SA_S9_EEENS6_IJNS7_ILi1EEESI_SI_EEESC_SE_Li128ELb1ELb1ELb1ELb0EEENS1_36VarlenDynamicPersistentTileSchedulerILi128ELi48ELi128ELi128ELb1ELb1ELb0ELb1ELb1ELb1EEEEEEEEEvNT_6ParamsE --------------------------
	.section	.text._ZN7cutlass13device_kernelIN5flash19enable_sm80_to_sm89INS1_16FlashAttnFwdSm80INS1_25CollectiveMainloopFwdSm80ILi4ELi1ELb0EN4cute5tupleIJNS5_1CILi128EEENS7_ILi48EEENS7_ILi96EEEEEELi96ENS_10bfloat16_tEfNS_4arch4Sm80ELb1ELb0ELb1ELb1ELb1ELb0ELb1ELb1EEENS1_21CollectiveEpilogueFwdINS6_IJS8_SA_S9_EEENS6_IJNS7_ILi1EEESI_SI_EEESC_SE_Li128ELb1ELb1ELb1ELb0EEENS1_36VarlenDynamicPersistentTileSchedulerILi128ELi48ELi128ELi128ELb1ELb1ELb0ELb1ELb1ELb1EEEEEEEEEvNT_6ParamsE,"ax",@progbits
	.align	128
.text._ZN7cutlass13device_kernelIN5flash19enable_sm80_to_sm89INS1_16FlashAttnFwdSm80INS1_25CollectiveMainloopFwdSm80ILi4ELi1ELb0EN4cute5tupleIJNS5_1CILi128EEENS7_ILi48EEENS7_ILi96EEEEEELi96ENS_10bfloat16_tEfNS_4arch4Sm80ELb1ELb0ELb1ELb1ELb1ELb0ELb1ELb1EEENS1_21CollectiveEpilogueFwdINS6_IJS8_SA_S9_EEENS6_IJNS7_ILi1EEESI_SI_EEESC_SE_Li128ELb1ELb1ELb1ELb0EEENS1_36VarlenDynamicPersistentTileSchedulerILi128ELi48ELi128ELi128ELb1ELb1ELb0ELb1ELb1ELb1EEEEEEEEEvNT_6ParamsE:
        .type           _ZN7cutlass13device_kernelIN5flash19enable_sm80_to_sm89INS1_16FlashAttnFwdSm80INS1_25CollectiveMainloopFwdSm80ILi4ELi1ELb0EN4cute5tupleIJNS5_1CILi128EEENS7_ILi48EEENS7_ILi96EEEEEELi96ENS_10bfloat16_tEfNS_4arch4Sm80ELb1ELb0ELb1ELb1ELb1ELb0ELb1ELb1EEENS1_21CollectiveEpilogueFwdINS6_IJS8_SA_S9_EEENS6_IJNS7_ILi1EEESI_SI_EEESC_SE_Li128ELb1ELb1ELb1ELb0EEENS1_36VarlenDynamicPersistentTileSchedulerILi128ELi48ELi128ELi128ELb1ELb1ELb0ELb1ELb1ELb1EEEEEEEEEvNT_6ParamsE,@function
        .size           _ZN7cutlass13device_kernelIN5flash19enable_sm80_to_sm89INS1_16FlashAttnFwdSm80INS1_25CollectiveMainloopFwdSm80ILi4ELi1ELb0EN4cute5tupleIJNS5_1CILi128EEENS7_ILi48EEENS7_ILi96EEEEEELi96ENS_10bfloat16_tEfNS_4arch4Sm80ELb1ELb0ELb1ELb1ELb1ELb0ELb1ELb1EEENS1_21CollectiveEpilogueFwdINS6_IJS8_SA_S9_EEENS6_IJNS7_ILi1EEESI_SI_EEESC_SE_Li128ELb1ELb1ELb1ELb0EEENS1_36VarlenDynamicPersistentTileSchedulerILi128ELi48ELi128ELi128ELb1ELb1ELb0ELb1ELb1ELb1EEEEEEEEEvNT_6ParamsE,(.L_x_16 - _ZN7cutlass13device_kernelIN5flash19enable_sm80_to_sm89INS1_16FlashAttnFwdSm80INS1_25CollectiveMainloopFwdSm80ILi4ELi1ELb0EN4cute5tupleIJNS5_1CILi128EEENS7_ILi48EEENS7_ILi96EEEEEELi96ENS_10bfloat16_tEfNS_4arch4Sm80ELb1ELb0ELb1ELb1ELb1ELb0ELb1ELb1EEENS1_21CollectiveEpilogueFwdINS6_IJS8_SA_S9_EEENS6_IJNS7_ILi1EEESI_SI_EEESC_SE_Li128ELb1ELb1ELb1ELb0EEENS1_36VarlenDynamicPersistentTileSchedulerILi128ELi48ELi128ELi128ELb1ELb1ELb0ELb1ELb1ELb1EEEEEEEEEvNT_6ParamsE)
        .other          _ZN7cutlass13device_kernelIN5flash19enable_sm80_to_sm89INS1_16FlashAttnFwdSm80INS1_25CollectiveMainloopFwdSm80ILi4ELi1ELb0EN4cute5tupleIJNS5_1CILi128EEENS7_ILi48EEENS7_ILi96EEEEEELi96ENS_10bfloat16_tEfNS_4arch4Sm80ELb1ELb0ELb1ELb1ELb1ELb0ELb1ELb1EEENS1_21CollectiveEpilogueFwdINS6_IJS8_SA_S9_EEENS6_IJNS7_ILi1EEESI_SI_EEESC_SE_Li128ELb1ELb1ELb1ELb0EEENS1_36VarlenDynamicPersistentTileSchedulerILi128ELi48ELi128ELi128ELb1ELb1ELb0ELb1ELb1ELb1EEEEEEEEEvNT_6ParamsE,@"STO_CUDA_ENTRY STV_DEFAULT"
_ZN7cutlass13device_kernelIN5flash19enable_sm80_to_sm89INS1_16FlashAttnFwdSm80INS1_25CollectiveMainloopFwdSm80ILi4ELi1ELb0EN4cute5tupleIJNS5_1CILi128EEENS7_ILi48EEENS7_ILi96EEEEEELi96ENS_10bfloat16_tEfNS_4arch4Sm80ELb1ELb0ELb1ELb1ELb1ELb0ELb1ELb1EEENS1_21CollectiveEpilogueFwdINS6_IJS8_SA_S9_EEENS6_IJNS7_ILi1EEESI_SI_EEESC_SE_Li128ELb1ELb1ELb1ELb0EEENS1_36VarlenDynamicPersistentTileSchedulerILi128ELi48ELi128ELi128ELb1ELb1ELb0ELb1ELb1ELb1EEEEEEEEEvNT_6ParamsE:
[----:B------:R-:W-:Y:S01]  /*0000*/  LDC R1, c[0x0][0x28] ;  /* 0x00000a00ff017b82 */ /* 0x000fe20000000800 */
[----:B------:R-:W-:Y:S05]  /*0010*/  EXIT ;  /* 0x000000000000794d */ /* 0x000fea0003800000 */
.L_x_7:
        /* <DEDUP_REMOVED lines=14> */
.L_x_16:


//--------------------- .text._ZN7cutlass13device_kernelIN5flash19enable_sm80_to_sm89INS1_16FlashAttnFwdSm80INS1_25CollectiveMainloopFwdSm80ILi4ELi1ELb0EN4cute5tupleIJNS5_1CILi128EEENS7_ILi48EEENS7_ILi96EEEEEELi96ENS_10bfloat16_tEfNS_4arch4Sm80ELb1ELb0ELb1ELb1ELb1ELb1ELb1ELb1EEENS1_21CollectiveEpilogueFwdINS6_IJS8_SA_S9_EEENS6_IJNS7_ILi1EEESI_SI_EEESC_SE_Li128ELb1ELb1ELb1ELb0EEENS1_36VarlenDynamicPersistentTileSchedulerILi128ELi48ELi128ELi128ELb1ELb1ELb0ELb1ELb1ELb1EEEEEEEEEvNT_6ParamsE --------------------------
	.section	.text._ZN7cutlass13device_kernelIN5flash19enable_sm80_to_sm89INS1_16FlashAttnFwdSm80INS1_25CollectiveMainloopFwdSm80ILi4ELi1ELb0EN4cute5tupleIJNS5_1CILi128EEENS7_ILi48EEENS7_ILi96EEEEEELi96ENS_10bfloat16_tEfNS_4arch4Sm80ELb1ELb0ELb1ELb1ELb1ELb1ELb1ELb1EEENS1_21CollectiveEpilogueFwdINS6_IJS8_SA_S9_EEENS6_IJNS7_ILi1EEESI_SI_EEESC_SE_Li128ELb1ELb1ELb1ELb0EEENS1_36VarlenDynamicPersistentTileSchedulerILi128ELi48ELi128ELi128ELb1ELb1ELb0ELb1ELb1ELb1EEEEEEEEEvNT_6ParamsE,"ax",@progbits
	.align	128
.text._ZN7cutlass13device_kernelIN5flash19enable_sm80_to_sm89INS1_16FlashAttnFwdSm80INS1_25CollectiveMainloopFwdSm80ILi4ELi1ELb0EN4cute5tupleIJNS5_1CILi128EEENS7_ILi48EEENS7_ILi96EEEEEELi96ENS_10bfloat16_tEfNS_4arch4Sm80ELb1ELb0ELb1ELb1ELb1ELb1ELb1ELb1EEENS1_21CollectiveEpilogueFwdINS6_IJS8_SA_S9_EEENS6_IJNS7_ILi1EEESI_SI_EEESC_SE_Li128ELb1ELb1ELb1ELb0EEENS1_36VarlenDynamicPersistentTileSchedulerILi128ELi48ELi128ELi128ELb1ELb1ELb0ELb1ELb1ELb1EEEEEEEEEvNT_6ParamsE:
        .type           _ZN7cutlass13device_kernelIN5flash19enable_sm80_to_sm89INS1_16FlashAttnFwdSm80INS1_25CollectiveMainloopFwdSm80ILi4ELi1ELb0EN4cute5tupleIJNS5_1CILi128EEENS7_ILi48EEENS7_ILi96EEEEEELi96ENS_10bfloat16_tEfNS_4arch4Sm80ELb1ELb0ELb1ELb1ELb1ELb1ELb1ELb1EEENS1_21CollectiveEpilogueFwdINS6_IJS8_SA_S9_EEENS6_IJNS7_ILi1EEESI_SI_EEESC_SE_Li128ELb1ELb1ELb1ELb0EEENS1_36VarlenDynamicPersistentTileSchedulerILi128ELi48ELi128ELi128ELb1ELb1ELb0ELb1ELb1ELb1EEEEEEEEEvNT_6ParamsE,@function
        .size           _ZN7cutlass13device_kernelIN5flash19enable_sm80_to_sm89INS1_16FlashAttnFwdSm80INS1_25CollectiveMainloopFwdSm80ILi4ELi1ELb0EN4cute5tupleIJNS5_1CILi128EEENS7_ILi48EEENS7_ILi96EEEEEELi96ENS_10bfloat16_tEfNS_4arch4Sm80ELb1ELb0ELb1ELb1ELb1ELb1ELb1ELb1EEENS1_21CollectiveEpilogueFwdINS6_IJS8_SA_S9_EEENS6_IJNS7_ILi1EEESI_SI_EEESC_SE_Li128ELb1ELb1ELb1ELb0EEENS1_36VarlenDynamicPersistentTileSchedulerILi128ELi48ELi128ELi128ELb1ELb1ELb0ELb1ELb1ELb1EEEEEEEEEvNT_6ParamsE,(.L_x_17 - _ZN7cutlass13device_kernelIN5flash19enable_sm80_to_sm89INS1_16FlashAttnFwdSm80INS1_25CollectiveMainloopFwdSm80ILi4ELi1ELb0EN4cute5tupleIJNS5_1CILi128EEENS7_ILi48EEENS7_ILi96EEEEEELi96ENS_10bfloat16_tEfNS_4arch4Sm80ELb1ELb0ELb1ELb1ELb1ELb1ELb1ELb1EEENS1_21CollectiveEpilogueFwdINS6_IJS8_SA_S9_EEENS6_IJNS7_ILi1EEESI_SI_EEESC_SE_Li128ELb1ELb1ELb1ELb0EEENS1_36VarlenDynamicPersistentTileSchedulerILi128ELi48ELi128ELi128ELb1ELb1ELb0ELb1ELb1ELb1EEEEEEEEEvNT_6ParamsE)
        .other          _ZN7cutlass13device_kernelIN5flash19enable_sm80_to_sm89INS1_16FlashAttnFwdSm80INS1_25CollectiveMainloopFwdSm80ILi4ELi1ELb0EN4cute5tupleIJNS5_1CILi128EEENS7_ILi48EEENS7_ILi96EEEEEELi96ENS_10bfloat16_tEfNS_4arch4Sm80ELb1ELb0ELb1ELb1ELb1ELb1ELb1ELb1EEENS1_21CollectiveEpilogueFwdINS6_IJS8_SA_S9_EEENS6_IJNS7_ILi1EEESI_SI_EEESC_SE_Li128ELb1ELb1ELb1ELb0EEENS1_36VarlenDynamicPersistentTileSchedulerILi128ELi48ELi128ELi128ELb1ELb1ELb0ELb1ELb1ELb1EEEEEEEEEvNT_6ParamsE,@"STO_CUDA_ENTRY STV_DEFAULT"
_ZN7cutlass13device_kernelIN5flash19enable_sm80_to_sm89INS1_16FlashAttnFwdSm80INS1_25CollectiveMainloopFwdSm80ILi4ELi1ELb0EN4cute5tupleIJNS5_1CILi128EEENS7_ILi48EEENS7_ILi96EEEEEELi96ENS_10bfloat16_tEfNS_4arch4Sm80ELb1ELb0ELb1ELb1ELb1ELb1ELb1ELb1EEENS1_21CollectiveEpilogueFwdINS6_IJS8_SA_S9_EEENS6_IJNS7_ILi1EEESI_SI_EEESC_SE_Li128ELb1ELb1ELb1ELb0EEENS1_36VarlenDynamicPersistentTileSchedulerILi128ELi48ELi128ELi128ELb1ELb1ELb0ELb1ELb1ELb1EEEEEEEEEvNT_6ParamsE:
[----:B------:R-:W-:Y:S01]  /*0000*/  LDC R1, c[0x0][0x28] ;  /* 0x00000a00ff017b82 */ /* 0x000fe20000000800 */
[----:B------:R-:W-:Y:S05]  /*0010*/  EXIT ;  /* 0x000000000000794d */ /* 0x000fea0003800000 */
.L_x_8:
        /* <DEDUP_REMOVED lines=14> */
.L_x_17:


//--------------------- .nv.shared.reserved.0     --------------------------
	.section	.nv.shared.reserved.0,"aw",@nobits
	.weak		__nv_reservedSMEM_offset_0_alias
	.size		__nv_reservedSMEM_offset_0_alias, 0, 0
	.other		__nv_reservedSMEM_offset_0_alias,@"STO_CUDA_RESERVED_SHARED STV_DEFAULT"
__nv_reservedSMEM_offset_0_alias:
	.zero		0


//--------------------- .nv.global                --------------------------
	.section	.nv.global,"aw",@nobits
.nv.global:
	.type		_ZN85_INTERNAL_0e2e1368_49_flash_fwd_hdim96_bf16_paged_split_softcap_sm80_cu_a7f3af4d_49074cute1_E,@object
	.size		_ZN85_INTERNAL_0e2e1368_49_flash_fwd_hdim96_bf16_paged_split_softcap_sm80_cu_a7f3af4d_49074cute1_E,(_ZN85_INTERNAL_0e2e1368_49_flash_fwd_hdim96_bf16_paged_split_softcap_sm80_cu_a7f3af4d_49074cuda3std3__45__cpo6cbeginE - _ZN85_INTERNAL_0e2e1368_49_flash_fwd_hdim96_bf16_paged_split_softcap_sm80_cu_a7f3af4d_49074cute1_E)
_ZN85_INTERNAL_0e2e1368_49_flash_fwd_hdim96_bf16_paged_split_softcap_sm80_cu_a7f3af4d_49074cute1_E:
	.zero		1
	.type		_ZN85_INTERNAL_0e2e1368_49_flash_fwd_hdim96_bf16_paged_split_softcap_sm80_cu_a7f3af4d_49074cuda3std3__45__cpo6cbeginE,@object
	.size		_ZN85_INTERNAL_0e2e1368_49_flash_fwd_hdim96_bf16_paged_split_softcap_sm80_cu_a7f3af4d_49074cuda3std3__45__cpo6cbeginE,(_ZN85_INTERNAL_0e2e1368_49_flash_fwd_hdim96_bf16_paged_split_softcap_sm80_cu_a7f3af4d_49074cuda3std3__48in_placeE - _ZN85_INTERNAL_0e2e1368_49_flash_fwd_hdim96_bf16_paged_split_softcap_sm80_cu_a7f3af4d_49074cuda3std3__45__cpo6cbeginE)
_ZN85_INTERNAL_0e2e1368_49_flash_fwd_hdim96_bf16_paged_split_softcap_sm80_cu_a7f3af4d_49074cuda3std3__45__cpo6cbeginE:
	.zero		1
	.type		_ZN85_INTERNAL_0e2e1368_49_flash_fwd_hdim96_bf16_paged_split_softcap_sm80_cu_a7f3af4d_49074cuda3std3__48in_placeE,@object
	.size		_ZN85_INTERNAL_0e2e1368_49_flash_fwd_hdim96_bf16_paged_split_softcap_sm80_cu_a7f3af4d_49074cuda3std3__48in_placeE,(_ZN85_INTERNAL_0e2e1368_49_flash_fwd_hdim96_bf16_paged_split_softcap_sm80_cu_a7f3af4d_49074cuda3std6ranges3__45__cpo9iter_moveE - _ZN85_INTERNAL_0e2e1368_49_flash_fwd_hdim96_bf16_paged_split_softcap_sm80_cu_a7f3af4d_49074cuda3std3__48in_placeE)
_ZN85_INTERNAL_0e2e1368_49_flash_fwd_hdim96_bf16_paged_split_softcap_sm80_cu_a7f3af4d_49074cuda3std3__48in_placeE:
	.zero		1
	.type		_ZN85_INTERNAL_0e2e1368_49_flash_fwd_hdim96_bf16_paged_split_softcap_sm80_cu_a7f3af4d_49074cuda3std6ranges3__45__cpo9iter_moveE,@object
	.size		_ZN85_INTERNAL_0e2e1368_49_flash_fwd_hdim96_bf16_paged_split_softcap_sm80_cu_a7f3af4d_49074cuda3std6ranges3__45__cpo9iter_moveE,(_ZN85_INTERNAL_0e2e1368_49_flash_fwd_hdim96_bf16_paged_split_softcap_sm80_cu_a7f3af4d_49074cuda3std3__45__cpo5beginE - _ZN85_INTERNAL_0e2e1368_49_flash_fwd_hdim96_bf16_paged_split_softcap_sm80_cu_a7f3af4d_49074cuda3std6ranges3__45__cpo9iter_moveE)
_ZN85_INTERNAL_0e2e1368_49_flash_fwd_hdim96_bf16_paged_split_softcap_sm80_cu_a7f3af4d_49074cuda3std6ranges3__45__cpo9iter_moveE:
	.zero		1
	.type		_ZN85_INTERNAL_0e2e1368_49_flash_fwd_hdim96_bf16_paged_split_softcap_sm80_cu_a7f3af4d_49074cuda3std3__45__cpo5beginE,@object
	.size		_ZN85_INTERNAL_0e2e1368_49_flash_fwd_hdim96_bf16_paged_split_softcap_sm80_cu_a7f3af4d_49074cuda3std3__45__cpo5beginE,(_ZN85_INTERNAL_0e2e1368_49_flash_fwd_hdim96_bf16_paged_split_softcap_sm80_cu_a7f3af4d_49074cuda3std3__487_GLOBAL__N__0e2e1368_49_flash_fwd_hdim96_bf16_paged_split_softcap_sm80_cu_a7f3af4d_49076ignoreE - _ZN85_INTERNAL_0e2e1368_49_flash_fwd_hdim96_bf16_paged_split_softcap_sm80_cu_a7f3af4d_49074cuda3std3__45__cpo5beginE)
_ZN85_INTERNAL_0e2e1368_49_flash_fwd_hdim96_bf16_paged_split_softcap_sm80_cu_a7f3af4d_49074cuda3std3__45__cpo5beginE:
	.zero		1
	.type		_ZN85_INTERNAL_0e2e1368_49_flash_fwd_hdim96_bf16_paged_split_softcap_sm80_cu_a7f3af4d_49074cuda3std3__487_GLOBAL__N__0e2e1368_49_flash_fwd_hdim96_bf16_paged_split_softcap_sm80_cu_a7f3af4d_49076ignoreE,@object
	.size		_ZN85_INTERNAL_0e2e1368_49_flash_fwd_hdim96_bf16_paged_split_softcap_sm80_cu_a7f3af4d_49074cuda3std3__487_GLOBAL__N__0e2e1368_49_flash_fwd_hdim96_bf16_paged_split_softcap_sm80_cu_a7f3af4d_49076ignoreE,(_ZN85_INTERNAL_0e2e1368_49_flash_fwd_hdim96_bf16_paged_split_softcap_sm80_cu_a7f3af4d_49074cute7productE - _ZN85_INTERNAL_0e2e1368_49_flash_fwd_hdim96_bf16_paged_split_softcap_sm80_cu_a7f3af4d_49074cuda3std3__487_GLOBAL__N__0e2e1368_49_flash_fwd_hdim96_bf16_paged_split_softcap_sm80_cu_a7f3af4d_49076ignoreE)
_ZN85_INTERNAL_0e2e1368_49_flash_fwd_hdim96_bf16_paged_split_softcap_sm80_cu_a7f3af4d_49074cuda3std3__487_GLOBAL__N__0e2e1368_49_flash_fwd_hdim96_bf16_paged_split_softcap_sm80_cu_a7f3af4d_49076ignoreE:
	.zero		1
	.type		_ZN85_INTERNAL_0e2e1368_49_flash_fwd_hdim96_bf16_paged_split_softcap_sm80_cu_a7f3af4d_49074cute7productE,@object
	.size		_ZN85_INTERNAL_0e2e1368_49_flash_fwd_hdim96_bf16_paged_split_softcap_sm80_cu_a7f3af4d_49074cute7productE,(_ZN85_INTERNAL_0e2e1368_49_flash_fwd_hdim96_bf16_paged_split_softcap_sm80_cu_a7f3af4d_49074cuda3std3__45__cpo3endE - _ZN85_INTERNAL_0e2e1368_49_flash_fwd_hdim96_bf16_paged_split_softcap_sm80_cu_a7f3af4d_49074cute7productE)
_ZN85_INTERNAL_0e2e1368_49_flash_fwd_hdim96_bf16_paged_split_softcap_sm80_cu_a7f3af4d_49074cute7productE:
	.zero		1
	.type		_ZN85_INTERNAL_0e2e1368_49_flash_fwd_hdim96_bf16_paged_split_softcap_sm80_cu_a7f3af4d_49074cuda3std3__45__cpo3endE,@object
	.size		_ZN85_INTERNAL_0e2e1368_49_flash_fwd_hdim96_bf16_paged_split_softcap_sm80_cu_a7f3af4d_49074cuda3std3__45__cpo3endE,(_ZN85_INTERNAL_0e2e1368_49_flash_fwd_hdim96_bf16_paged_split_softcap_sm80_cu_a7f3af4d_49074cuda3std3__419piecewise_constructE - _ZN85_INTERNAL_0e2e1368_49_flash_fwd_hdim96_bf16_paged_split_softcap_sm80_cu_a7f3af4d_49074cuda3std3__45__cpo3endE)
_ZN85_INTERNAL_0e2e1368_49_flash_fwd_hdim96_bf16_paged_split_softcap_sm80_cu_a7f3af4d_49074cuda3std3__45__cpo3endE:
	.zero		1
	.type		_ZN85_INTERNAL_0e2e1368_49_flash_fwd_hdim96_bf16_paged_split_softcap_sm80_cu_a7f3af4d_49074cuda3std3__419piecewise_constructE,@object
	.size		_ZN85_INTERNAL_0e2e1368_49_flash_fwd_hdim96_bf16_paged_split_softcap_sm80_cu_a7f3af4d_49074cuda3std3__419piecewise_constructE,(_ZN85_INTERNAL_0e2e1368_49_flash_fwd_hdim96_bf16_paged_split_softcap_sm80_cu_a7f3af4d_49074cuda3std3__45__cpo4cendE - _ZN85_INTERNAL_0e2e1368_49_flash_fwd_hdim96_bf16_paged_split_softcap_sm80_cu_a7f3af4d_49074cuda3std3__419piecewise_constructE)
_ZN85_INTERNAL_0e2e1368_49_flash_fwd_hdim96_bf16_paged_split_softcap_sm80_cu_a7f3af4d_49074cuda3std3__419piecewise_constructE:
	.zero		1
	.type		_ZN85_INTERNAL_0e2e1368_49_flash_fwd_hdim96_bf16_paged_split_softcap_sm80_cu_a7f3af4d_49074cuda3std3__45__cpo4cendE,@object
	.size		_ZN85_INTERNAL_0e2e1368_49_flash_fwd_hdim96_bf16_paged_split_softcap_sm80_cu_a7f3af4d_49074cuda3std3__45__cpo4cendE,(_ZN85_INTERNAL_0e2e1368_49_flash_fwd_hdim96_bf16_paged_split_softcap_sm80_cu_a7f3af4d_49074cuda3std6ranges3__45__cpo4swapE - _ZN85_INTERNAL_0e2e1368_49_flash_fwd_hdim96_bf16_paged_split_softcap_sm80_cu_a7f3af4d_49074cuda3std3__45__cpo4cendE)
_ZN85_INTERNAL_0e2e1368_49_flash_fwd_hdim96_bf16_paged_split_softcap_sm80_cu_a7f3af4d_49074cuda3std3__45__cpo4cendE:
	.zero		1
	.type		_ZN85_INTERNAL_0e2e1368_49_flash_fwd_hdim96_bf16_paged_split_softcap_sm80_cu_a7f3af4d_49074cuda3std6ranges3__45__cpo4swapE,@object
	.size		_ZN85_INTERNAL_0e2e1368_49_flash_fwd_hdim96_bf16_paged_split_softcap_sm80_cu_a7f3af4d_49074cuda3std6ranges3__45__cpo4swapE,(.L_7 - _ZN85_INTERNAL_0e2e1368_49_flash_fwd_hdim96_bf16_paged_split_softcap_sm80_cu_a7f3af4d_49074cuda3std6ranges3__45__cpo4swapE)
_ZN85_INTERNAL_0e2e1368_49_flash_fwd_hdim96_bf16_paged_split_softcap_sm80_cu_a7f3af4d_49074cuda3std6ranges3__45__cpo4swapE:
	.zero		1
.L_7:


//--------------------- .nv.constant0._ZN7cutlass13device_kernelIN5flash19enable_sm80_to_sm89INS1_16FlashAttnFwdSm80INS1_25CollectiveMainloopFwdSm80ILi4ELi1ELb0EN4cute5tupleIJNS5_1CILi128EEENS7_ILi64EEENS7_ILi96EEEEEELi96ENS_10bfloat16_tEfNS_4arch4Sm80ELb0ELb0ELb1ELb0ELb1ELb0ELb1ELb1EEENS1_21CollectiveEpilogueFwdINS6_IJS8_SA_S9_EEENS6_IJNS7_ILi1EEESI_SI_EEESC_SE_Li128ELb0ELb1ELb1ELb0EEENS1_19SingleTileSchedulerILb0ELb1ELb1ELi128EEEEEEEEEvNT_6ParamsE --------------------------
	.section	.nv.constant0._ZN7cutlass13device_kernelIN5flash19enable_sm80_to_sm89INS1_16FlashAttnFwdSm80INS1_25CollectiveMainloopFwdSm80ILi4ELi1ELb0EN4cute5tupleIJNS5_1CILi128EEENS7_ILi64EEENS7_ILi96EEEEEELi96ENS_10bfloat16_tEfNS_4arch4Sm80ELb0ELb0ELb1ELb0ELb1ELb0ELb1ELb1EEENS1_21CollectiveEpilogueFwdINS6_IJS8_SA_S9_EEENS6_IJNS7_ILi1EEESI_SI_EEESC_SE_Li128ELb0ELb1ELb1ELb0EEENS1_19SingleTileSchedulerILb0ELb1ELb1ELi128EEEEEEEEEvNT_6ParamsE,"a",@progbits
	.sectionflags	@""
	.align	4
.nv.constant0._ZN7cutlass13device_kernelIN5flash19enable_sm80_to_sm89INS1_16FlashAttnFwdSm80INS1_25CollectiveMainloopFwdSm80ILi4ELi1ELb0EN4cute5tupleIJNS5_1CILi128EEENS7_ILi64EEENS7_ILi96EEEEEELi96ENS_10bfloat16_tEfNS_4arch4Sm80ELb0ELb0ELb1ELb0ELb1ELb0ELb1ELb1EEENS1_21CollectiveEpilogueFwdINS6_IJS8_SA_S9_EEENS6_IJNS7_ILi1EEESI_SI_EEESC_SE_Li128ELb0ELb1ELb1ELb0EEENS1_19SingleTileSchedulerILb0ELb1ELb1ELi128EEEEEEEEEvNT_6ParamsE:
	.zero		1576


//--------------------- .nv.constant0._ZN7cutlass13device_kernelIN5flash19enable_sm80_to_sm89INS1_16FlashAttnFwdSm80INS1_25CollectiveMainloopFwdSm80ILi4ELi1ELb0EN4cute5tupleIJNS5_1CILi128EEENS7_ILi48EEENS7_ILi96EEEEEELi96ENS_10bfloat16_tEfNS_4arch4Sm80ELb0ELb0ELb1ELb1ELb1ELb0ELb1ELb1EEENS1_21CollectiveEpilogueFwdINS6_IJS8_SA_S9_EEENS6_IJNS7_ILi1EEESI_SI_EEESC_SE_Li128ELb1ELb1ELb1ELb0EEENS1_36VarlenDynamicPersistentTileSchedulerILi128ELi48ELi128ELi128ELb1ELb1ELb0ELb0ELb1ELb1EEEEEEEEEvNT_6ParamsE --------------------------
	.section	.nv.constant0._ZN7cutlass13device_kernelIN5flash19enable_sm80_to_sm89INS1_16FlashAttnFwdSm80INS1_25CollectiveMainloopFwdSm80ILi4ELi1ELb0EN4cute5tupleIJNS5_1CILi128EEENS7_ILi48EEENS7_ILi96EEEEEELi96ENS_10bfloat16_tEfNS_4arch4Sm80ELb0ELb0ELb1ELb1ELb1ELb0ELb1ELb1EEENS1_21CollectiveEpilogueFwdINS6_IJS8_SA_S9_EEENS6_IJNS7_ILi1EEESI_SI_EEESC_SE_Li128ELb1ELb1ELb1ELb0EEENS1_36VarlenDynamicPersistentTileSchedulerILi128ELi48ELi128ELi128ELb1ELb1ELb0ELb0ELb1ELb1EEEEEEEEEvNT_6ParamsE,"a",@progbits
	.sectionflags	@""
	.align	4
.nv.constant0._ZN7cutlass13device_kernelIN5flash19enable_sm80_to_sm89INS1_16FlashAttnFwdSm80INS1_25CollectiveMainloopFwdSm80ILi4ELi1ELb0EN4cute5tupleIJNS5_1CILi128EEENS7_ILi48EEENS7_ILi96EEEEEELi96ENS_10bfloat16_tEfNS_4arch4Sm80ELb0ELb0ELb1ELb1ELb1ELb0ELb1ELb1EEENS1_21CollectiveEpilogueFwdINS6_IJS8_SA_S9_EEENS6_IJNS7_ILi1EEESI_SI_EEESC_SE_Li128ELb1ELb1ELb1ELb0EEENS1_36VarlenDynamicPersistentTileSchedulerILi128ELi48ELi128ELi128ELb1ELb1ELb0ELb0ELb1ELb1EEEEEEEEEvNT_6ParamsE:
	.zero		1608


//--------------------- .nv.constant0._ZN7cutlass13device_kernelIN5flash19enable_sm80_to_sm89INS1_16FlashAttnFwdSm80INS1_25CollectiveMainloopFwdSm80ILi4ELi1ELb0EN4cute5tupleIJNS5_1CILi128EEENS7_ILi48EEENS7_ILi96EEEEEELi96ENS_10bfloat16_tEfNS_4arch4Sm80ELb0ELb0ELb1ELb1ELb1ELb1ELb1ELb1EEENS1_21CollectiveEpilogueFwdINS6_IJS8_SA_S9_EEENS6_IJNS7_ILi1EEESI_SI_EEESC_SE_Li128ELb1ELb1ELb1ELb0EEENS1_36VarlenDynamicPersistentTileSchedulerILi128ELi48ELi128ELi128ELb1ELb1ELb0ELb0ELb1ELb1EEEEEEEEEvNT_6ParamsE --------------------------
	.section	.nv.constant0._ZN7cutlass13device_kernelIN5flash19enable_sm80_to_sm89INS1_16FlashAttnFwdSm80INS1_25CollectiveMainloopFwdSm80ILi4ELi1ELb0EN4cute5tupleIJNS5_1CILi128EEENS7_ILi48EEENS7_ILi96EEEEEELi96ENS_10bfloat16_tEfNS_4arch4Sm80ELb0ELb0ELb1ELb1ELb1ELb1ELb1ELb1EEENS1_21CollectiveEpilogueFwdINS6_IJS8_SA_S9_EEENS6_IJNS7_ILi1EEESI_SI_EEESC_SE_Li128ELb1ELb1ELb1ELb0EEENS1_36VarlenDynamicPersistentTileSchedulerILi128ELi48ELi128ELi128ELb1ELb1ELb0ELb0ELb1ELb1EEEEEEEEEvNT_6ParamsE,"a",@progbits
	.sectionflags	@""
	.align	4
.nv.constant0._ZN7cutlass13device_kernelIN5flash19enable_sm80_to_sm89INS1_16FlashAttnFwdSm80INS1_25CollectiveMainloopFwdSm80ILi4ELi1ELb0EN4cute5tupleIJNS5_1CILi128EEENS7_ILi48EEENS7_ILi96EEEEEELi96ENS_10bfloat16_tEfNS_4arch4Sm80ELb0ELb0ELb1ELb1ELb1ELb1ELb1ELb1EEENS1_21CollectiveEpilogueFwdINS6_IJS8_SA_S9_EEENS6_IJNS7_ILi1EEESI_SI_EEESC_SE_Li128ELb1ELb1ELb1ELb0EEENS1_36VarlenDynamicPersistentTileSchedulerILi128ELi48ELi128ELi128ELb1ELb1ELb0ELb0ELb1ELb1EEEEEEEEEvNT_6ParamsE:
	.zero		1608


//--------------------- .nv.constant0._ZN7cutlass13device_kernelIN5flash19enable_sm80_to_sm89INS1_16FlashAttnFwdSm80INS1_25CollectiveMainloopFwdSm80ILi4ELi1ELb0EN4cute5tupleIJNS5_1CILi128EEENS7_ILi48EEENS7_ILi96EEEEEELi96ENS_10bfloat16_tEfNS_4arch4Sm80ELb0ELb1ELb1ELb0ELb1ELb0ELb1ELb1EEENS1_21CollectiveEpilogueFwdINS6_IJS8_SA_S9_EEENS6_IJNS7_ILi1EEESI_SI_EEESC_SE_Li128ELb0ELb1ELb1ELb0EEENS1_19SingleTileSchedulerILb0ELb1ELb1ELi128EEEEEEEEEvNT_6ParamsE --------------------------
	.section	.nv.constant0._ZN7cutlass13device_kernelIN5flash19enable_sm80_to_sm89INS1_16FlashAttnFwdSm80INS1_25CollectiveMainloopFwdSm80ILi4ELi1ELb0EN4cute5tupleIJNS5_1CILi128EEENS7_ILi48EEENS7_ILi96EEEEEELi96ENS_10bfloat16_tEfNS_4arch4Sm80ELb0ELb1ELb1ELb0ELb1ELb0ELb1ELb1EEENS1_21CollectiveEpilogueFwdINS6_IJS8_SA_S9_EEENS6_IJNS7_ILi1EEESI_SI_EEESC_SE_Li128ELb0ELb1ELb1ELb0EEENS1_19SingleTileSchedulerILb0ELb1ELb1ELi128EEEEEEEEEvNT_6ParamsE,"a",@progbits
	.sectionflags	@""
	.align	4
.nv.constant0._ZN7cutlass13device_kernelIN5flash19enable_sm80_to_sm89INS1_16FlashAttnFwdSm80INS1_25CollectiveMainloopFwdSm80ILi4ELi1ELb0EN4cute5tupleIJNS5_1CILi128EEENS7_ILi48EEENS7_ILi96EEEEEELi96ENS_10bfloat16_tEfNS_4arch4Sm80ELb0ELb1ELb1ELb0ELb1ELb0ELb1ELb1EEENS1_21CollectiveEpilogueFwdINS6_IJS8_SA_S9_EEENS6_IJNS7_ILi1EEESI_SI_EEESC_SE_Li128ELb0ELb1ELb1ELb0EEENS1_19SingleTileSchedulerILb0ELb1ELb1ELi128EEEEEEEEEvNT_6ParamsE:
	.zero		1576


//--------------------- .nv.constant0._ZN7cutlass13device_kernelIN5flash19enable_sm80_to_sm89INS1_16FlashAttnFwdSm80INS1_25CollectiveMainloopFwdSm80ILi4ELi1ELb0EN4cute5tupleIJNS5_1CILi128EEENS7_ILi48EEENS7_ILi96EEEEEELi96ENS_10bfloat16_tEfNS_4arch4Sm80ELb0ELb1ELb1ELb1ELb1ELb0ELb1ELb1EEENS1_21CollectiveEpilogueFwdINS6_IJS8_SA_S9_EEENS6_IJNS7_ILi1EEESI_SI_EEESC_SE_Li128ELb1ELb1ELb1ELb0EEENS1_36VarlenDynamicPersistentTileSchedulerILi128ELi48ELi128ELi128ELb1ELb1ELb0ELb1ELb0ELb1EEEEEEEEEvNT_6ParamsE --------------------------
	.section	.nv.constant0._ZN7cutlass13device_kernelIN5flash19enable_sm80_to_sm89INS1_16FlashAttnFwdSm80INS1_25CollectiveMainloopFwdSm80ILi4ELi1ELb0EN4cute5tupleIJNS5_1CILi128EEENS7_ILi48EEENS7_ILi96EEEEEELi96ENS_10bfloat16_tEfNS_4arch4Sm80ELb0ELb1ELb1ELb1ELb1ELb0ELb1ELb1EEENS1_21CollectiveEpilogueFwdINS6_IJS8_SA_S9_EEENS6_IJNS7_ILi1EEESI_SI_EEESC_SE_Li128ELb1ELb1ELb1ELb0EEENS1_36VarlenDynamicPersistentTileSchedulerILi128ELi48ELi128ELi128ELb1ELb1ELb0ELb1ELb0ELb1EEEEEEEEEvNT_6ParamsE,"a",@progbits
	.sectionflags	@""
	.align	4
.nv.constant0._ZN7cutlass13device_kernelIN5flash19enable_sm80_to_sm89INS1_16FlashAttnFwdSm80INS1_25CollectiveMainloopFwdSm80ILi4ELi1ELb0EN4cute5tupleIJNS5_1CILi128EEENS7_ILi48EEENS7_ILi96EEEEEELi96ENS_10bfloat16_tEfNS_4arch4Sm80ELb0ELb1ELb1ELb1ELb1ELb0ELb1ELb1EEENS1_21CollectiveEpilogueFwdINS6_IJS8_SA_S9_EEENS6_IJNS7_ILi1EEESI_SI_EEESC_SE_Li128ELb1ELb1ELb1ELb0EEENS1_36VarlenDynamicPersistentTileSchedulerILi128ELi48ELi128ELi128ELb1ELb1ELb0ELb1ELb0ELb1EEEEEEEEEvNT_6ParamsE:
	.zero		1608


//--------------------- .nv.constant0._ZN7cutlass13device_kernelIN5flash19enable_sm80_to_sm89INS1_16FlashAttnFwdSm80INS1_25CollectiveMainloopFwdSm80ILi4ELi1ELb0EN4cute5tupleIJNS5_1CILi128EEENS7_ILi48EEENS7_ILi96EEEEEELi96ENS_10bfloat16_tEfNS_4arch4Sm80ELb0ELb1ELb1ELb1ELb1ELb1ELb1ELb1EEENS1_21CollectiveEpilogueFwdINS6_IJS8_SA_S9_EEENS6_IJNS7_ILi1EEESI_SI_EEESC_SE_Li128ELb1ELb1ELb1ELb0EEENS1_36VarlenDynamicPersistentTileSchedulerILi128ELi48ELi128ELi128ELb1ELb1ELb0ELb1ELb0ELb1EEEEEEEEEvNT_6ParamsE --------------------------
	.section	.nv.constant0._ZN7cutlass13device_kernelIN5flash19enable_sm80_to_sm89INS1_16FlashAttnFwdSm80INS1_25CollectiveMainloopFwdSm80ILi4ELi1ELb0EN4cute5tupleIJNS5_1CILi128EEENS7_ILi48EEENS7_ILi96EEEEEELi96ENS_10bfloat16_tEfNS_4arch4Sm80ELb0ELb1ELb1ELb1ELb1ELb1ELb1ELb1EEENS1_21CollectiveEpilogueFwdINS6_IJS8_SA_S9_EEENS6_IJNS7_ILi1EEESI_SI_EEESC_SE_Li128ELb1ELb1ELb1ELb0EEENS1_36VarlenDynamicPersistentTileSchedulerILi128ELi48ELi128ELi128ELb1ELb1ELb0ELb1ELb0ELb1EEEEEEEEEvNT_6ParamsE,"a",@progbits
	.sectionflags	@""
	.align	4
.nv.constant0._ZN7cutlass13device_kernelIN5flash19enable_sm80_to_sm89INS1_16FlashAttnFwdSm80INS1_25CollectiveMainloopFwdSm80ILi4ELi1ELb0EN4cute5tupleIJNS5_1CILi128EEENS7_ILi48EEENS7_ILi96EEEEEELi96ENS_10bfloat16_tEfNS_4arch4Sm80ELb0ELb1ELb1ELb1ELb1ELb1ELb1ELb1EEENS1_21CollectiveEpilogueFwdINS6_IJS8_SA_S9_EEENS6_IJNS7_ILi1EEESI_SI_EEESC_SE_Li128ELb1ELb1ELb1ELb0EEENS1_36VarlenDynamicPersistentTileSchedulerILi128ELi48ELi128ELi128ELb1ELb1ELb0ELb1ELb0ELb1EEEEEEEEEvNT_6ParamsE:
	.zero		1608


//--------------------- .nv.constant0._ZN7cutlass13device_kernelIN5flash19enable_sm80_to_sm89INS1_16FlashAttnFwdSm80INS1_25CollectiveMainloopFwdSm80ILi4ELi1ELb0EN4cute5tupleIJNS5_1CILi128EEENS7_ILi64EEENS7_ILi96EEEEEELi96ENS_10bfloat16_tEfNS_4arch4Sm80ELb1ELb0ELb1ELb0ELb1ELb0ELb1ELb1EEENS1_21CollectiveEpilogueFwdINS6_IJS8_SA_S9_EEENS6_IJNS7_ILi1EEESI_SI_EEESC_SE_Li128ELb0ELb1ELb1ELb0EEENS1_30DynamicPersistentTileSchedulerILi128ELi128ELb1ELb1ELb0EEEEEEEEEvNT_6ParamsE --------------------------
	.section	.nv.constant0._ZN7cutlass13device_kernelIN5flash19enable_sm80_to_sm89INS1_16FlashAttnFwdSm80INS1_25CollectiveMainloopFwdSm80ILi4ELi1ELb0EN4cute5tupleIJNS5_1CILi128EEENS7_ILi64EEENS7_ILi96EEEEEELi96ENS_10bfloat16_tEfNS_4arch4Sm80ELb1ELb0ELb1ELb0ELb1ELb0ELb1ELb1EEENS1_21CollectiveEpilogueFwdINS6_IJS8_SA_S9_EEENS6_IJNS7_ILi1EEESI_SI_EEESC_SE_Li128ELb0ELb1ELb1ELb0EEENS1_30DynamicPersistentTileSchedulerILi128ELi128ELb1ELb1ELb0EEEEEEEEEvNT_6ParamsE,"a",@progbits
	.sectionflags	@""
	.align	4
.nv.constant0._ZN7cutlass13device_kernelIN5flash19enable_sm80_to_sm89INS1_16FlashAttnFwdSm80INS1_25CollectiveMainloopFwdSm80ILi4ELi1ELb0EN4cute5tupleIJNS5_1CILi128EEENS7_ILi64EEENS7_ILi96EEEEEELi96ENS_10bfloat16_tEfNS_4arch4Sm80ELb1ELb0ELb1ELb0ELb1ELb0ELb1ELb1EEENS1_21CollectiveEpilogueFwdINS6_IJS8_SA_S9_EEENS6_IJNS7_ILi1EEESI_SI_EEESC_SE_Li128ELb0ELb1ELb1ELb0EEENS1_30DynamicPersistentTileSchedulerILi128ELi128ELb1ELb1ELb0EEEEEEEEEvNT_6ParamsE:
	.zero		1592


//--------------------- .nv.constant0._ZN7cutlass13device_kernelIN5flash19enable_sm80_to_sm89INS1_16FlashAttnFwdSm80INS1_25CollectiveMainloopFwdSm80ILi4ELi1ELb0EN4cute5tupleIJNS5_1CILi128EEENS7_ILi48EEENS7_ILi96EEEEEELi96ENS_10bfloat16_tEfNS_4arch4Sm80ELb1ELb0ELb1ELb1ELb1ELb0ELb1ELb1EEENS1_21CollectiveEpilogueFwdINS6_IJS8_SA_S9_EEENS6_IJNS7_ILi1EEESI_SI_EEESC_SE_Li128ELb1ELb1ELb1ELb0EEENS1_36VarlenDynamicPersistentTileSchedulerILi128ELi48ELi128ELi128ELb1ELb1ELb0ELb1ELb1ELb1EEEEEEEEEvNT_6ParamsE --------------------------
	.section	.nv.constant0._ZN7cutlass13device_kernelIN5flash19enable_sm80_to_sm89INS1_16FlashAttnFwdSm80INS1_25CollectiveMainloopFwdSm80ILi4ELi1ELb0EN4cute5tupleIJNS5_1CILi128EEENS7_ILi48EEENS7_ILi96EEEEEELi96ENS_10bfloat16_tEfNS_4arch4Sm80ELb1ELb0ELb1ELb1ELb1ELb0ELb1ELb1EEENS1_21CollectiveEpilogueFwdINS6_IJS8_SA_S9_EEENS6_IJNS7_ILi1EEESI_SI_EEESC_SE_Li128ELb1ELb1ELb1ELb0EEENS1_36VarlenDynamicPersistentTileSchedulerILi128ELi48ELi128ELi128ELb1ELb1ELb0ELb1ELb1ELb1EEEEEEEEEvNT_6ParamsE,"a",@progbits
	.sectionflags	@""
	.align	4
.nv.constant0._ZN7cutlass13device_kernelIN5flash19enable_sm80_to_sm89INS1_16FlashAttnFwdSm80INS1_25CollectiveMainloopFwdSm80ILi4ELi1ELb0EN4cute5tupleIJNS5_1CILi128EEENS7_ILi48EEENS7_ILi96EEEEEELi96ENS_10bfloat16_tEfNS_4arch4Sm80ELb1ELb0ELb1ELb1ELb1ELb0ELb1ELb1EEENS1_21CollectiveEpilogueFwdINS6_IJS8_SA_S9_EEENS6_IJNS7_ILi1EEESI_SI_EEESC_SE_Li128ELb1ELb1ELb1ELb0EEENS1_36VarlenDynamicPersistentTileSchedulerILi128ELi48ELi128ELi128ELb1ELb1ELb0ELb1ELb1ELb1EEEEEEEEEvNT_6ParamsE:
	.zero		1608


//--------------------- .nv.constant0._ZN7cutlass13device_kernelIN5flash19enable_sm80_to_sm89INS1_16FlashAttnFwdSm80INS1_25CollectiveMainloopFwdSm80ILi4ELi1ELb0EN4cute5tupleIJNS5_1CILi128EEENS7_ILi48EEENS7_ILi96EEEEEELi96ENS_10bfloat16_tEfNS_4arch4Sm80ELb1ELb0ELb1ELb1ELb1ELb1ELb1ELb1EEENS1_21CollectiveEpilogueFwdINS6_IJS8_SA_S9_EEENS6_IJNS7_ILi1EEESI_SI_EEESC_SE_Li128ELb1ELb1ELb1ELb0EEENS1_36VarlenDynamicPersistentTileSchedulerILi128ELi48ELi128ELi128ELb1ELb1ELb0ELb1ELb1ELb1EEEEEEEEEvNT_6ParamsE --------------------------
	.section	.nv.constant0._ZN7cutlass13device_kernelIN5flash19enable_sm80_to_sm89INS1_16FlashAttnFwdSm80INS1_25CollectiveMainloopFwdSm80ILi4ELi1ELb0EN4cute5tupleIJNS5_1CILi128EEENS7_ILi48EEENS7_ILi96EEEEEELi96ENS_10bfloat16_tEfNS_4arch4Sm80ELb1ELb0ELb1ELb1ELb1ELb1ELb1ELb1EEENS1_21CollectiveEpilogueFwdINS6_IJS8_SA_S9_EEENS6_IJNS7_ILi1EEESI_SI_EEESC_SE_Li128ELb1ELb1ELb1ELb0EEENS1_36VarlenDynamicPersistentTileSchedulerILi128ELi48ELi128ELi128ELb1ELb1ELb0ELb1ELb1ELb1EEEEEEEEEvNT_6ParamsE,"a",@progbits
	.sectionflags	@""
	.align	4
.nv.constant0._ZN7cutlass13device_kernelIN5flash19enable_sm80_to_sm89INS1_16FlashAttnFwdSm80INS1_25CollectiveMainloopFwdSm80ILi4ELi1ELb0EN4cute5tupleIJNS5_1CILi128EEENS7_ILi48EEENS7_ILi96EEEEEELi96ENS_10bfloat16_tEfNS_4arch4Sm80ELb1ELb0ELb1ELb1ELb1ELb1ELb1ELb1EEENS1_21CollectiveEpilogueFwdINS6_IJS8_SA_S9_EEENS6_IJNS7_ILi1EEESI_SI_EEESC_SE_Li128ELb1ELb1ELb1ELb0EEENS1_36VarlenDynamicPersistentTileSchedulerILi128ELi48ELi128ELi128ELb1ELb1ELb0ELb1ELb1ELb1EEEEEEEEEvNT_6ParamsE:
	.zero		1608


//--------------------- SYMBOLS --------------------------

	.type		.nv.reservedSmem.offset0,@object
	.size		.nv.reservedSmem.offset0,0x4
